//
// Generated by NVIDIA NVVM Compiler
//
// Compiler Build ID: CL-36424714
// Cuda compilation tools, release 13.0, V13.0.88
// Based on NVVM 20.0.0
//

.version 9.0
.target sm_100
.address_size 64

	// .globl	_Z16minimum_distancePfS_S_S_i

.visible .entry _Z16minimum_distancePfS_S_S_i(
	.param .u64 .ptr .align 1 _Z16minimum_distancePfS_S_S_i_param_0,
	.param .u64 .ptr .align 1 _Z16minimum_distancePfS_S_S_i_param_1,
	.param .u64 .ptr .align 1 _Z16minimum_distancePfS_S_S_i_param_2,
	.param .u64 .ptr .align 1 _Z16minimum_distancePfS_S_S_i_param_3,
	.param .u32 _Z16minimum_distancePfS_S_S_i_param_4
)
{
	.reg .pred 	%p<56>;
	.reg .b32 	%r<70>;
	.reg .b32 	%f<144>;
	.reg .b64 	%rd<52>;

	ld.param.u64 	%rd17, [_Z16minimum_distancePfS_S_S_i_param_0];
	ld.param.u64 	%rd18, [_Z16minimum_distancePfS_S_S_i_param_1];
	ld.param.u64 	%rd19, [_Z16minimum_distancePfS_S_S_i_param_2];
	ld.param.u64 	%rd16, [_Z16minimum_distancePfS_S_S_i_param_3];
	ld.param.u32 	%r40, [_Z16minimum_distancePfS_S_S_i_param_4];
	cvta.to.global.u64 	%rd1, %rd19;
	cvta.to.global.u64 	%rd2, %rd18;
	cvta.to.global.u64 	%rd3, %rd17;
	mov.u32 	%r41, %ctaid.x;
	mov.u32 	%r1, %ntid.x;
	mul.lo.s32 	%r2, %r41, %r1;
	mov.u32 	%r3, %tid.x;
	add.s32 	%r4, %r2, %r3;
	setp.ge.u32 	%p1, %r4, %r40;
	@%p1 bra 	$L__BB0_19;
	mul.wide.u32 	%rd20, %r4, 4;
	add.s64 	%rd21, %rd3, %rd20;
	ld.global.f32 	%f1, [%rd21];
	add.s64 	%rd22, %rd2, %rd20;
	ld.global.f32 	%f2, [%rd22];
	add.s32 	%r60, %r4, 1;
	ld.global.f32 	%f32, [%rd21+4];
	ld.global.f32 	%f33, [%rd22+4];
	sub.f32 	%f34, %f32, %f1;
	sub.f32 	%f35, %f33, %f2;
	mul.f32 	%f36, %f35, %f35;
	fma.rn.f32 	%f37, %f34, %f34, %f36;
	sqrt.rn.f32 	%f131, %f37;
	add.s64 	%rd4, %rd1, %rd20;
	st.global.f32 	[%rd4], %f131;
	setp.ge.s32 	%p2, %r60, %r40;
	@%p2 bra 	$L__BB0_19;
	not.b32 	%r42, %r2;
	add.s32 	%r43, %r40, %r42;
	sub.s32 	%r44, %r43, %r3;
	and.b32  	%r6, %r44, 3;
	setp.eq.s32 	%p3, %r6, 0;
	@%p3 bra 	$L__BB0_8;
	neg.s32 	%r58, %r6;
	mov.u32 	%r59, %r4;
$L__BB0_4:
	.pragma "nounroll";
	mul.wide.s32 	%rd23, %r60, 4;
	add.s64 	%rd24, %rd2, %rd23;
	add.s64 	%rd25, %rd3, %rd23;
	ld.global.f32 	%f38, [%rd25];
	ld.global.f32 	%f39, [%rd24];
	sub.f32 	%f40, %f38, %f1;
	sub.f32 	%f41, %f39, %f2;
	mul.f32 	%f42, %f41, %f41;
	fma.rn.f32 	%f43, %f40, %f40, %f42;
	sqrt.rn.f32 	%f5, %f43;
	setp.geu.f32 	%p4, %f5, %f131;
	@%p4 bra 	$L__BB0_6;
	st.global.f32 	[%rd4], %f5;
	mov.f32 	%f131, %f5;
$L__BB0_6:
	add.s32 	%r60, %r60, 1;
	add.s32 	%r59, %r59, 1;
	add.s32 	%r58, %r58, 1;
	setp.ne.s32 	%p5, %r58, 0;
	@%p5 bra 	$L__BB0_4;
	add.s32 	%r60, %r59, 1;
$L__BB0_8:
	sub.s32 	%r45, %r40, %r4;
	add.s32 	%r46, %r45, -2;
	setp.lt.u32 	%p6, %r46, 3;
	@%p6 bra 	$L__BB0_19;
	add.s64 	%rd5, %rd3, 8;
	add.s64 	%rd6, %rd2, 8;
$L__BB0_10:
	mul.wide.s32 	%rd26, %r60, 4;
	add.s64 	%rd7, %rd5, %rd26;
	add.s64 	%rd8, %rd6, %rd26;
	ld.global.f32 	%f44, [%rd7+-8];
	ld.global.f32 	%f45, [%rd8+-8];
	sub.f32 	%f46, %f44, %f1;
	sub.f32 	%f47, %f45, %f2;
	mul.f32 	%f48, %f47, %f47;
	fma.rn.f32 	%f49, %f46, %f46, %f48;
	sqrt.rn.f32 	%f9, %f49;
	setp.geu.f32 	%p7, %f9, %f131;
	@%p7 bra 	$L__BB0_12;
	st.global.f32 	[%rd4], %f9;
	mov.f32 	%f131, %f9;
$L__BB0_12:
	ld.global.f32 	%f50, [%rd7+-4];
	ld.global.f32 	%f51, [%rd8+-4];
	sub.f32 	%f52, %f50, %f1;
	sub.f32 	%f53, %f51, %f2;
	mul.f32 	%f54, %f53, %f53;
	fma.rn.f32 	%f55, %f52, %f52, %f54;
	sqrt.rn.f32 	%f11, %f55;
	setp.geu.f32 	%p8, %f11, %f131;
	@%p8 bra 	$L__BB0_14;
	st.global.f32 	[%rd4], %f11;
	mov.f32 	%f131, %f11;
$L__BB0_14:
	ld.global.f32 	%f56, [%rd7];
	ld.global.f32 	%f57, [%rd8];
	sub.f32 	%f58, %f56, %f1;
	sub.f32 	%f59, %f57, %f2;
	mul.f32 	%f60, %f59, %f59;
	fma.rn.f32 	%f61, %f58, %f58, %f60;
	sqrt.rn.f32 	%f13, %f61;
	setp.geu.f32 	%p9, %f13, %f131;
	@%p9 bra 	$L__BB0_16;
	st.global.f32 	[%rd4], %f13;
	mov.f32 	%f131, %f13;
$L__BB0_16:
	ld.global.f32 	%f62, [%rd7+4];
	ld.global.f32 	%f63, [%rd8+4];
	sub.f32 	%f64, %f62, %f1;
	sub.f32 	%f65, %f63, %f2;
	mul.f32 	%f66, %f65, %f65;
	fma.rn.f32 	%f67, %f64, %f64, %f66;
	sqrt.rn.f32 	%f15, %f67;
	setp.geu.f32 	%p10, %f15, %f131;
	@%p10 bra 	$L__BB0_18;
	st.global.f32 	[%rd4], %f15;
	mov.f32 	%f131, %f15;
$L__BB0_18:
	add.s32 	%r60, %r60, 4;
	setp.lt.s32 	%p11, %r60, %r40;
	@%p11 bra 	$L__BB0_10;
$L__BB0_19:
	bar.sync 	0;
	setp.ge.u32 	%p12, %r4, %r1;
	@%p12 bra 	$L__BB0_42;
	div.u32 	%r18, %r40, %r1;
	mul.lo.s32 	%r19, %r18, %r3;
	mul.wide.s32 	%rd27, %r19, 4;
	add.s64 	%rd28, %rd1, %rd27;
	ld.global.f32 	%f143, [%rd28];
	setp.lt.s32 	%p13, %r18, 2;
	@%p13 bra 	$L__BB0_34;
	add.s32 	%r20, %r18, -1;
	add.s32 	%r48, %r18, -2;
	and.b32  	%r21, %r20, 15;
	setp.lt.u32 	%p14, %r48, 15;
	mov.b32 	%r66, 1;
	@%p14 bra 	$L__BB0_25;
	and.b32  	%r50, %r20, -16;
	neg.s32 	%r64, %r50;
	add.s32 	%r51, %r19, 1;
	mul.wide.u32 	%rd29, %r51, 4;
	add.s64 	%rd30, %rd29, %rd1;
	add.s64 	%rd50, %rd30, 32;
	mov.b32 	%r63, 0;
$L__BB0_23:
	.pragma "nounroll";
	ld.global.f32 	%f69, [%rd50+-32];
	setp.gt.f32 	%p15, %f143, %f69;
	selp.f32 	%f70, %f69, %f143, %p15;
	ld.global.f32 	%f71, [%rd50+-28];
	setp.gt.f32 	%p16, %f70, %f71;
	selp.f32 	%f72, %f71, %f70, %p16;
	ld.global.f32 	%f73, [%rd50+-24];
	setp.gt.f32 	%p17, %f72, %f73;
	selp.f32 	%f74, %f73, %f72, %p17;
	ld.global.f32 	%f75, [%rd50+-20];
	setp.gt.f32 	%p18, %f74, %f75;
	selp.f32 	%f76, %f75, %f74, %p18;
	ld.global.f32 	%f77, [%rd50+-16];
	setp.gt.f32 	%p19, %f76, %f77;
	selp.f32 	%f78, %f77, %f76, %p19;
	ld.global.f32 	%f79, [%rd50+-12];
	setp.gt.f32 	%p20, %f78, %f79;
	selp.f32 	%f80, %f79, %f78, %p20;
	ld.global.f32 	%f81, [%rd50+-8];
	setp.gt.f32 	%p21, %f80, %f81;
	selp.f32 	%f82, %f81, %f80, %p21;
	ld.global.f32 	%f83, [%rd50+-4];
	setp.gt.f32 	%p22, %f82, %f83;
	selp.f32 	%f84, %f83, %f82, %p22;
	ld.global.f32 	%f85, [%rd50];
	setp.gt.f32 	%p23, %f84, %f85;
	selp.f32 	%f86, %f85, %f84, %p23;
	ld.global.f32 	%f87, [%rd50+4];
	setp.gt.f32 	%p24, %f86, %f87;
	selp.f32 	%f88, %f87, %f86, %p24;
	ld.global.f32 	%f89, [%rd50+8];
	setp.gt.f32 	%p25, %f88, %f89;
	selp.f32 	%f90, %f89, %f88, %p25;
	ld.global.f32 	%f91, [%rd50+12];
	setp.gt.f32 	%p26, %f90, %f91;
	selp.f32 	%f92, %f91, %f90, %p26;
	ld.global.f32 	%f93, [%rd50+16];
	setp.gt.f32 	%p27, %f92, %f93;
	selp.f32 	%f94, %f93, %f92, %p27;
	ld.global.f32 	%f95, [%rd50+20];
	setp.gt.f32 	%p28, %f94, %f95;
	selp.f32 	%f96, %f95, %f94, %p28;
	ld.global.f32 	%f97, [%rd50+24];
	setp.gt.f32 	%p29, %f96, %f97;
	selp.f32 	%f98, %f97, %f96, %p29;
	ld.global.f32 	%f99, [%rd50+28];
	setp.gt.f32 	%p30, %f98, %f99;
	selp.f32 	%f143, %f99, %f98, %p30;
	add.s32 	%r64, %r64, 16;
	add.s32 	%r63, %r63, 16;
	add.s64 	%rd50, %rd50, 64;
	setp.ne.s32 	%p31, %r64, 0;
	@%p31 bra 	$L__BB0_23;
	add.s32 	%r66, %r63, 1;
$L__BB0_25:
	setp.eq.s32 	%p32, %r21, 0;
	@%p32 bra 	$L__BB0_34;
	and.b32  	%r29, %r20, 7;
	setp.lt.u32 	%p33, %r21, 8;
	@%p33 bra 	$L__BB0_28;
	add.s32 	%r52, %r66, %r19;
	mul.wide.u32 	%rd31, %r52, 4;
	add.s64 	%rd32, %rd1, %rd31;
	ld.global.f32 	%f101, [%rd32];
	setp.gt.f32 	%p34, %f143, %f101;
	selp.f32 	%f102, %f101, %f143, %p34;
	cvt.u64.u32 	%rd33, %r19;
	cvt.u64.u32 	%rd34, %r66;
	add.s64 	%rd35, %rd34, %rd33;
	shl.b64 	%rd36, %rd35, 2;
	add.s64 	%rd37, %rd1, %rd36;
	ld.global.f32 	%f103, [%rd37+4];
	setp.gt.f32 	%p35, %f102, %f103;
	selp.f32 	%f104, %f103, %f102, %p35;
	ld.global.f32 	%f105, [%rd37+8];
	setp.gt.f32 	%p36, %f104, %f105;
	selp.f32 	%f106, %f105, %f104, %p36;
	ld.global.f32 	%f107, [%rd37+12];
	setp.gt.f32 	%p37, %f106, %f107;
	selp.f32 	%f108, %f107, %f106, %p37;
	ld.global.f32 	%f109, [%rd37+16];
	setp.gt.f32 	%p38, %f108, %f109;
	selp.f32 	%f110, %f109, %f108, %p38;
	ld.global.f32 	%f111, [%rd37+20];
	setp.gt.f32 	%p39, %f110, %f111;
	selp.f32 	%f112, %f111, %f110, %p39;
	ld.global.f32 	%f113, [%rd37+24];
	setp.gt.f32 	%p40, %f112, %f113;
	selp.f32 	%f114, %f113, %f112, %p40;
	ld.global.f32 	%f115, [%rd37+28];
	setp.gt.f32 	%p41, %f114, %f115;
	selp.f32 	%f143, %f115, %f114, %p41;
	add.s32 	%r66, %r66, 8;
$L__BB0_28:
	setp.eq.s32 	%p42, %r29, 0;
	@%p42 bra 	$L__BB0_34;
	and.b32  	%r32, %r20, 3;
	setp.lt.u32 	%p43, %r29, 4;
	@%p43 bra 	$L__BB0_31;
	add.s32 	%r53, %r66, %r19;
	mul.wide.u32 	%rd38, %r53, 4;
	add.s64 	%rd39, %rd1, %rd38;
	ld.global.f32 	%f117, [%rd39];
	setp.gt.f32 	%p44, %f143, %f117;
	selp.f32 	%f118, %f117, %f143, %p44;
	cvt.u64.u32 	%rd40, %r19;
	cvt.u64.u32 	%rd41, %r66;
	add.s64 	%rd42, %rd41, %rd40;
	shl.b64 	%rd43, %rd42, 2;
	add.s64 	%rd44, %rd1, %rd43;
	ld.global.f32 	%f119, [%rd44+4];
	setp.gt.f32 	%p45, %f118, %f119;
	selp.f32 	%f120, %f119, %f118, %p45;
	ld.global.f32 	%f121, [%rd44+8];
	setp.gt.f32 	%p46, %f120, %f121;
	selp.f32 	%f122, %f121, %f120, %p46;
	ld.global.f32 	%f123, [%rd44+12];
	setp.gt.f32 	%p47, %f122, %f123;
	selp.f32 	%f143, %f123, %f122, %p47;
	add.s32 	%r66, %r66, 4;
$L__BB0_31:
	setp.eq.s32 	%p48, %r32, 0;
	@%p48 bra 	$L__BB0_34;
	add.s32 	%r54, %r66, %r19;
	mul.wide.u32 	%rd45, %r54, 4;
	add.s64 	%rd51, %rd1, %rd45;
	neg.s32 	%r68, %r32;
$L__BB0_33:
	.pragma "nounroll";
	ld.global.f32 	%f124, [%rd51];
	setp.gt.f32 	%p49, %f143, %f124;
	selp.f32 	%f143, %f124, %f143, %p49;
	add.s64 	%rd51, %rd51, 4;
	add.s32 	%r68, %r68, 1;
	setp.ne.s32 	%p50, %r68, 0;
	@%p50 bra 	$L__BB0_33;
$L__BB0_34:
	bar.sync 	0;
	mul.wide.u32 	%rd46, %r3, 4;
	add.s64 	%rd15, %rd1, %rd46;
	st.global.f32 	[%rd15], %f143;
	setp.lt.u32 	%p51, %r1, 2;
	@%p51 bra 	$L__BB0_40;
	mov.b32 	%r69, 1;
$L__BB0_36:
	mov.u32 	%r38, %r69;
	bar.sync 	0;
	shl.b32 	%r69, %r38, 1;
	add.s32 	%r56, %r69, -1;
	and.b32  	%r57, %r56, %r3;
	setp.ne.s32 	%p52, %r57, 0;
	@%p52 bra 	$L__BB0_39;
	ld.global.f32 	%f125, [%rd15];
	mul.wide.s32 	%rd47, %r38, 4;
	add.s64 	%rd48, %rd15, %rd47;
	ld.global.f32 	%f31, [%rd48];
	setp.leu.f32 	%p53, %f125, %f31;
	@%p53 bra 	$L__BB0_39;
	st.global.f32 	[%rd15], %f31;
$L__BB0_39:
	bar.sync 	0;
	setp.lt.u32 	%p54, %r69, %r1;
	@%p54 bra 	$L__BB0_36;
$L__BB0_40:
	setp.ne.s32 	%p55, %r4, 0;
	@%p55 bra 	$L__BB0_42;
	ld.global.f32 	%f126, [%rd3];
	cvta.to.global.u64 	%rd49, %rd16;
	st.global.f32 	[%rd49], %f126;
$L__BB0_42:
	ret;

}


// ===== COMPILED SASS (sm_100) =====

	.target	sm_100

	.elftype	@"ET_EXEC"


//--------------------- .note.nv.tkinfo           --------------------------
	.section	.note.nv.tkinfo,"",@"SHT_NOTE"
	.sectionflags	@"SHF_NOTE_NV_TKINFO"
	.tkinfo
        /*0018*/ 	.word	0x00000002
        /*0030*/ 	.string	""
        /*0030*/ 	.string	"ptxas"
        /*0030*/ 	.string	"Cuda compilation tools, release 13.0, V13.0.88"
        /*0030*/ 	.string	"Build cuda_13.0.r13.0/compiler.36424714_0"
        /*0030*/ 	.string	"-arch sm_100 -m 64 "



//--------------------- .note.nv.cuinfo           --------------------------
	.section	.note.nv.cuinfo,"",@"SHT_NOTE"
	.sectionflags	@"SHF_NOTE_NV_CUINFO"
        /*0018*/ 	.short	0x0002
        /*001a*/ 	.short	0x0064
        /*001c*/ 	.short	0x0082
	.zero		2


//--------------------- .nv.info                  --------------------------
	.section	.nv.info,"",@"SHT_CUDA_INFO"
	.align	4


	//----- nvinfo : EIATTR_REGCOUNT
	.align		4
        /*0000*/ 	.byte	0x04, 0x2f
        /*0002*/ 	.short	(.L_1 - .L_0)
	.align		4
.L_0:
        /*0004*/ 	.word	index@(_Z16minimum_distancePfS_S_S_i)
        /*0008*/ 	.word	0x0000001e


	//----- nvinfo : EIATTR_FRAME_SIZE
	.align		4
.L_1:
        /*000c*/ 	.byte	0x04, 0x11
        /*000e*/ 	.short	(.L_3 - .L_2)
	.align		4
.L_2:
        /*0010*/ 	.word	index@($__internal_0_$__cuda_sm20_sqrt_rn_f32_slowpath)
        /*0014*/ 	.word	0x00000000


	//----- nvinfo : EIATTR_FRAME_SIZE
	.align		4
.L_3:
        /*0018*/ 	.byte	0x04, 0x11
        /*001a*/ 	.short	(.L_5 - .L_4)
	.align		4
.L_4:
        /*001c*/ 	.word	index@(_Z16minimum_distancePfS_S_S_i)
        /*0020*/ 	.word	0x00000000


	//----- nvinfo : EIATTR_MIN_STACK_SIZE
	.align		4
.L_5:
        /*0024*/ 	.byte	0x04, 0x12
        /*0026*/ 	.short	(.L_7 - .L_6)
	.align		4
.L_6:
        /*0028*/ 	.word	index@(_Z16minimum_distancePfS_S_S_i)
        /*002c*/ 	.word	0x00000000
.L_7:


//--------------------- .nv.compat                --------------------------
	.section	.nv.compat,"",@"SHT_CUDA_COMPAT_INFO"
	.align	4
        /*0000*/ 	.byte	0x02, 0x09, 0x00, 0x00, 0x02, 0x02, 0x01, 0x00, 0x02, 0x05, 0x05, 0x00, 0x03, 0x07, 0x01, 0x01
        /*0010*/ 	.byte	0x02, 0x03, 0x00, 0x00, 0x02, 0x06, 0x01, 0x00, 0x04, 0x0b, 0x08, 0x00, 0x01, 0x00, 0x00, 0x00
        /*0020*/ 	.byte	0x00, 0x00, 0x00, 0x00


//--------------------- .nv.info._Z16minimum_distancePfS_S_S_i --------------------------
	.section	.nv.info._Z16minimum_distancePfS_S_S_i,"",@"SHT_CUDA_INFO"
	.sectionflags	@""
	.align	4


	//----- nvinfo : EIATTR_CUDA_API_VERSION
	.align		4
        /*0000*/ 	.byte	0x04, 0x37
        /*0002*/ 	.short	(.L_9 - .L_8)
.L_8:
        /*0004*/ 	.word	0x00000082


	//----- nvinfo : EIATTR_KPARAM_INFO
	.align		4
.L_9:
        /*0008*/ 	.byte	0x04, 0x17
        /*000a*/ 	.short	(.L_11 - .L_10)
.L_10:
        /*000c*/ 	.word	0x00000000
        /*0010*/ 	.short	0x0004
        /*0012*/ 	.short	0x0020
        /*0014*/ 	.byte	0x00, 0xf0, 0x11, 0x00


	//----- nvinfo : EIATTR_KPARAM_INFO
	.align		4
.L_11:
        /*0018*/ 	.byte	0x04, 0x17
        /*001a*/ 	.short	(.L_13 - .L_12)
.L_12:
        /*001c*/ 	.word	0x00000000
        /*0020*/ 	.short	0x0003
        /*0022*/ 	.short	0x0018
        /*0024*/ 	.byte	0x00, 0xf5, 0x21, 0x00


	//----- nvinfo : EIATTR_KPARAM_INFO
	.align		4
.L_13:
        /*0028*/ 	.byte	0x04, 0x17
        /*002a*/ 	.short	(.L_15 - .L_14)
.L_14:
        /*002c*/ 	.word	0x00000000
        /*0030*/ 	.short	0x0002
        /*0032*/ 	.short	0x0010
        /*0034*/ 	.byte	0x00, 0xf5, 0x21, 0x00


	//----- nvinfo : EIATTR_KPARAM_INFO
	.align		4
.L_15:
        /*0038*/ 	.byte	0x04, 0x17
        /*003a*/ 	.short	(.L_17 - .L_16)
.L_16:
        /*003c*/ 	.word	0x00000000
        /*0040*/ 	.short	0x0001
        /*0042*/ 	.short	0x0008
        /*0044*/ 	.byte	0x00, 0xf5, 0x21, 0x00


	//----- nvinfo : EIATTR_KPARAM_INFO
	.align		4
.L_17:
        /*0048*/ 	.byte	0x04, 0x17
        /*004a*/ 	.short	(.L_19 - .L_18)
.L_18:
        /*004c*/ 	.word	0x00000000
        /*0050*/ 	.short	0x0000
        /*0052*/ 	.short	0x0000
        /*0054*/ 	.byte	0x00, 0xf5, 0x21, 0x00


	//----- nvinfo : EIATTR_SPARSE_MMA_MASK
	.align		4
.L_19:
        /*0058*/ 	.byte	0x03, 0x50
        /*005a*/ 	.short	0x0000


	//----- nvinfo : EIATTR_MAXREG_COUNT
	.align		4
        /*005c*/ 	.byte	0x03, 0x1b
        /*005e*/ 	.short	0x00ff


	//----- nvinfo : EIATTR_NUM_BARRIERS
	.align		4
        /*0060*/ 	.byte	0x02, 0x4c
        /*0062*/ 	.byte	0x01
	.zero		1


	//----- nvinfo : EIATTR_MERCURY_ISA_VERSION
	.align		4
        /*0064*/ 	.byte	0x03, 0x5f
        /*0066*/ 	.short	0x0101


	//----- nvinfo : EIATTR_VRC_CTA_INIT_COUNT
	.align		4
        /*0068*/ 	.byte	0x02, 0x4a
	.zero		1
	.zero		1


	//----- nvinfo : EIATTR_EXIT_INSTR_OFFSETS
	.align		4
        /*006c*/ 	.byte	0x04, 0x1c
        /*006e*/ 	.short	(.L_21 - .L_20)


	//   ....[0]....
.L_20:
        /*0070*/ 	.word	0x00000d00


	//   ....[1]....
        /*0074*/ 	.word	0x000019b0


	//   ....[2]....
        /*0078*/ 	.word	0x00001a00


	//----- nvinfo : EIATTR_CRS_STACK_SIZE
	.align		4
.L_21:
        /*007c*/ 	.byte	0x04, 0x1e
        /*007e*/ 	.short	(.L_23 - .L_22)
.L_22:
        /*0080*/ 	.word	0x00000000


	//----- nvinfo : EIATTR_CBANK_PARAM_SIZE
	.align		4
.L_23:
        /*0084*/ 	.byte	0x03, 0x19
        /*0086*/ 	.short	0x0024


	//----- nvinfo : EIATTR_PARAM_CBANK
	.align		4
        /*0088*/ 	.byte	0x04, 0x0a
        /*008a*/ 	.short	(.L_25 - .L_24)
	.align		4
.L_24:
        /*008c*/ 	.word	index@(.nv.constant0._Z16minimum_distancePfS_S_S_i)
        /*0090*/ 	.short	0x0380
        /*0092*/ 	.short	0x0024


	//----- nvinfo : EIATTR_SW_WAR
	.align		4
.L_25:
        /*0094*/ 	.byte	0x04, 0x36
        /*0096*/ 	.short	(.L_27 - .L_26)
.L_26:
        /*0098*/ 	.word	0x00000008
.L_27:


//--------------------- .nv.callgraph             --------------------------
	.section	.nv.callgraph,"",@"SHT_CUDA_CALLGRAPH"
	.align	4
	.sectionentsize	8
	.align		4
        /*0000*/ 	.word	0x00000000
	.align		4
        /*0004*/ 	.word	0xffffffff
	.align		4
        /*0008*/ 	.word	0x00000000
	.align		4
        /*000c*/ 	.word	0xfffffffe
	.align		4
        /*0010*/ 	.word	0x00000000
	.align		4
        /*0014*/ 	.word	0xfffffffd
	.align		4
        /*0018*/ 	.word	0x00000000
	.align		4
        /*001c*/ 	.word	0xfffffffc


//--------------------- .text._Z16minimum_distancePfS_S_S_i --------------------------
	.section	.text._Z16minimum_distancePfS_S_S_i,"ax",@progbits
	.align	128
        .global         _Z16minimum_distancePfS_S_S_i
        .type           _Z16minimum_distancePfS_S_S_i,@function
        .size           _Z16minimum_distancePfS_S_S_i,(.L_x_42 - _Z16minimum_distancePfS_S_S_i)
        .other          _Z16minimum_distancePfS_S_S_i,@"STO_CUDA_ENTRY STV_DEFAULT"
_Z16minimum_distancePfS_S_S_i:
.text._Z16minimum_distancePfS_S_S_i:
[----:B------:R-:W-:Y:S01]  /*0000*/  LDC R1, c[0x0][0x37c] ;  /* 0x0000df00ff017b82 */ /* 0x000fe20000000800 */
[----:B------:R-:W0:Y:S07]  /*0010*/  S2R R5, SR_TID.X ;  /* 0x0000000000057919 */ /* 0x000e2e0000002100 */
[----:B------:R-:W1:Y:S01]  /*0020*/  S2UR UR4, SR_CTAID.X ;  /* 0x00000000000479c3 */ /* 0x000e620000002500 */
[----:B------:R-:W1:Y:S01]  /*0030*/  LDCU UR8, c[0x0][0x360] ;  /* 0x00006c00ff0877ac */ /* 0x000e620008000800 */
[----:B------:R-:W-:Y:S01]  /*0040*/  BSSY.RECONVERGENT B0, `(.L_x_0) ;  /* 0x00000c9000007945 */ /* 0x000fe20003800200 */
[----:B------:R-:W2:Y:S01]  /*0050*/  LDCU UR5, c[0x0][0x3a0] ;  /* 0x00007400ff0577ac */ /* 0x000ea20008000800 */
[----:B------:R-:W3:Y:S01]  /*0060*/  LDCU.64 UR6, c[0x0][0x358] ;  /* 0x00006b00ff0677ac */ /* 0x000ee20008000a00 */
[----:B--2---:R-:W-:Y:S01]  /*0070*/  IMAD.U32 R6, RZ, RZ, UR5 ;  /* 0x00000005ff067e24 */ /* 0x004fe2000f8e00ff */
[----:B-1----:R-:W-:-:S06]  /*0080*/  UIMAD UR4, UR4, UR8, URZ ;  /* 0x00000008040472a4 */ /* 0x002fcc000f8e02ff */
[----:B0-----:R-:W-:-:S05]  /*0090*/  VIADD R4, R5, UR4 ;  /* 0x0000000405047c36 */ /* 0x001fca0008000000 */
[----:B------:R-:W-:-:S13]  /*00a0*/  ISETP.GE.U32.AND P0, PT, R4, R6, PT ;  /* 0x000000060400720c */ /* 0x000fda0003f06070 */
[----:B---3--:R-:W-:Y:S05]  /*00b0*/  @P0 BRA `(.L_x_1) ;  /* 0x0000000c00040947 */ /* 0x008fea0003800000 */
[----:B------:R-:W0:Y:S08]  /*00c0*/  LDC.64 R6, c[0x0][0x388] ;  /* 0x0000e200ff067b82 */ /* 0x000e300000000a00 */
[----:B------:R-:W1:Y:S01]  /*00d0*/  LDC.64 R2, c[0x0][0x380] ;  /* 0x0000e000ff027b82 */ /* 0x000e620000000a00 */
[----:B0-----:R-:W-:-:S05]  /*00e0*/  IMAD.WIDE.U32 R6, R4, 0x4, R6 ;  /* 0x0000000404067825 */ /* 0x001fca00078e0006 */
[----:B------:R-:W2:Y:S01]  /*00f0*/  LDG.E R17, desc[UR6][R6.64] ;  /* 0x0000000606117981 */ /* 0x000ea2000c1e1900 */
[----:B-1----:R-:W-:-:S03]  /*0100*/  IMAD.WIDE.U32 R2, R4, 0x4, R2 ;  /* 0x0000000404027825 */ /* 0x002fc600078e0002 */
[----:B------:R-:W2:Y:S04]  /*0110*/  LDG.E R0, desc[UR6][R6.64+0x4] ;  /* 0x0000040606007981 */ /* 0x000ea8000c1e1900 */
[----:B------:R-:W3:Y:S04]  /*0120*/  LDG.E R16, desc[UR6][R2.64] ;  /* 0x0000000602107981 */ /* 0x000ee8000c1e1900 */
[----:B------:R-:W3:Y:S01]  /*0130*/  LDG.E R9, desc[UR6][R2.64+0x4] ;  /* 0x0000040602097981 */ /* 0x000ee2000c1e1900 */
[----:B------:R-:W-:Y:S01]  /*0140*/  BSSY.RECONVERGENT B1, `(.L_x_2) ;  /* 0x0000012000017945 */ /* 0x000fe20003800200 */
[----:B------:R-:W-:-:S02]  /*0150*/  VIADD R19, R4, 0x1 ;  /* 0x0000000104137836 */ /* 0x000fc40000000000 */
[----:B--2---:R-:W-:-:S04]  /*0160*/  FADD R0, -R17, R0 ;  /* 0x0000000011007221 */ /* 0x004fc80000000100 */
[----:B------:R-:W-:Y:S01]  /*0170*/  FMUL R0, R0, R0 ;  /* 0x0000000000007220 */ /* 0x000fe20000400000 */
[----:B---3--:R-:W-:-:S04]  /*0180*/  FADD R9, -R16, R9 ;  /* 0x0000000910097221 */ /* 0x008fc80000000100 */
[----:B------:R-:W-:-:S04]  /*0190*/  FFMA R0, R9, R9, R0 ;  /* 0x0000000909007223 */ /* 0x000fc80000000000 */
[----:B------:R-:W-:Y:S01]  /*01a0*/  VIADD R8, R0, 0xf3000000 ;  /* 0xf300000000087836 */ /* 0x000fe20000000000 */
[----:B------:R0:W1:Y:S04]  /*01b0*/  MUFU.RSQ R9, R0 ;  /* 0x0000000000097308 */ /* 0x0000680000001400 */
[----:B------:R-:W-:-:S13]  /*01c0*/  ISETP.GT.U32.AND P0, PT, R8, 0x727fffff, PT ;  /* 0x727fffff0800780c */ /* 0x000fda0003f04070 */
[----:B01----:R-:W-:Y:S05]  /*01d0*/  @!P0 BRA `(.L_x_3) ;  /* 0x0000000000108947 */ /* 0x003fea0003800000 */
[----:B------:R-:W-:-:S07]  /*01e0*/  MOV R6, 0x200 ;  /* 0x0000020000067802 */ /* 0x000fce0000000f00 */
[----:B------:R-:W-:Y:S05]  /*01f0*/  CALL.REL.NOINC `($__internal_0_$__cuda_sm20_sqrt_rn_f32_slowpath) ;  /* 0x0000001800047944 */ /* 0x000fea0003c00000 */
[----:B------:R-:W-:Y:S01]  /*0200*/  MOV R18, R21 ;  /* 0x0000001500127202 */ /* 0x000fe20000000f00 */
[----:B------:R-:W-:Y:S06]  /*0210*/  BRA `(.L_x_4) ;  /* 0x0000000000107947 */ /* 0x000fec0003800000 */
.L_x_3:
[----:B------:R-:W-:Y:S01]  /*0220*/  FMUL.FTZ R3, R0, R9 ;  /* 0x0000000900037220 */ /* 0x000fe20000410000 */
[----:B------:R-:W-:-:S03]  /*0230*/  FMUL.FTZ R9, R9, 0.5 ;  /* 0x3f00000009097820 */ /* 0x000fc60000410000 */
[----:B------:R-:W-:-:S04]  /*0240*/  FFMA R0, -R3, R3, R0 ;  /* 0x0000000303007223 */ /* 0x000fc80000000100 */
[----:B------:R-:W-:-:S07]  /*0250*/  FFMA R18, R0, R9, R3 ;  /* 0x0000000900127223 */ /* 0x000fce0000000003 */
.L_x_4:
[----:B------:R-:W-:Y:S05]  /*0260*/  BSYNC.RECONVERGENT B1 ;  /* 0x0000000000017941 */ /* 0x000fea0003800200 */
.L_x_2:
[----:B------:R-:W0:Y:S01]  /*0270*/  LDC.64 R2, c[0x0][0x390] ;  /* 0x0000e400ff027b82 */ /* 0x000e220000000a00 */
[----:B------:R-:W1:Y:S02]  /*0280*/  LDCU UR5, c[0x0][0x3a0] ;  /* 0x00007400ff0577ac */ /* 0x000e640008000800 */
[----:B-1----:R-:W-:Y:S02]  /*0290*/  IMAD.U32 R6, RZ, RZ, UR5 ;  /* 0x00000005ff067e24 */ /* 0x002fe4000f8e00ff */
[----:B0-----:R-:W-:-:S03]  /*02a0*/  IMAD.WIDE.U32 R2, R4, 0x4, R2 ;  /* 0x0000000404027825 */ /* 0x001fc600078e0002 */
[----:B------:R-:W-:Y:S02]  /*02b0*/  ISETP.GE.AND P0, PT, R19, R6, PT ;  /* 0x000000061300720c */ /* 0x000fe40003f06270 */
[----:B------:R0:W-:Y:S11]  /*02c0*/  STG.E desc[UR6][R2.64], R18 ;  /* 0x0000001202007986 */ /* 0x0001f6000c101906 */
[----:B------:R-:W-:Y:S05]  /*02d0*/  @P0 BRA `(.L_x_1) ;  /* 0x00000008007c0947 */ /* 0x000fea0003800000 */
[----:B------:R-:W-:Y:S01]  /*02e0*/  ULOP3.LUT UR5, URZ, UR4, URZ, 0x33, !UPT ;  /* 0x00000004ff057292 */ /* 0x000fe2000f8e33ff */
[----:B------:R-:W-:Y:S05]  /*02f0*/  BSSY.RECONVERGENT B1, `(.L_x_5) ;  /* 0x000002a000017945 */ /* 0x000fea0003800200 */
[----:B------:R-:W-:-:S04]  /*0300*/  IADD3 R0, PT, PT, -R5, UR5, R6 ;  /* 0x0000000505007c10 */ /* 0x000fc8000fffe106 */
[----:B------:R-:W-:-:S13]  /*0310*/  LOP3.LUT P0, R0, R0, 0x3, RZ, 0xc0, !PT ;  /* 0x0000000300007812 */ /* 0x000fda000780c0ff */
[----:B------:R-:W-:Y:S05]  /*0320*/  @!P0 BRA `(.L_x_6) ;  /* 0x0000000000988947 */ /* 0x000fea0003800000 */
[----:B------:R-:W1:Y:S01]  /*0330*/  LDC.64 R8, c[0x0][0x380] ;  /* 0x0000e000ff087b82 */ /* 0x000e620000000a00 */
[----:B------:R-:W-:Y:S01]  /*0340*/  BSSY.RECONVERGENT B2, `(.L_x_7) ;  /* 0x0000023000027945 */ /* 0x000fe20003800200 */
[----:B------:R-:W-:Y:S02]  /*0350*/  IMAD.MOV R12, RZ, RZ, -R0 ;  /* 0x000000ffff0c7224 */ /* 0x000fe400078e0a00 */
[----:B------:R-:W-:-:S04]  /*0360*/  IMAD.MOV.U32 R13, RZ, RZ, R4 ;  /* 0x000000ffff0d7224 */ /* 0x000fc800078e0004 */
[----:B------:R-:W2:Y:S03]  /*0370*/  LDC.64 R10, c[0x0][0x388] ;  /* 0x0000e200ff0a7b82 */ /* 0x000ea60000000a00 */
.L_x_11:
[----:B--23--:R-:W-:-:S04]  /*0380*/  IMAD.WIDE R6, R19, 0x4, R10 ;  /* 0x0000000413067825 */ /* 0x00cfc800078e020a */
[----:B-1----:R-:W-:Y:S02]  /*0390*/  IMAD.WIDE R14, R19, 0x4, R8 ;  /* 0x00000004130e7825 */ /* 0x002fe400078e0208 */
[----:B------:R-:W2:Y:S04]  /*03a0*/  LDG.E R6, desc[UR6][R6.64] ;  /* 0x0000000606067981 */ /* 0x000ea8000c1e1900 */
[----:B------:R-:W3:Y:S01]  /*03b0*/  LDG.E R15, desc[UR6][R14.64] ;  /* 0x000000060e0f7981 */ /* 0x000ee2000c1e1900 */
[----:B------:R-:W-:Y:S01]  /*03c0*/  VIADD R12, R12, 0x1 ;  /* 0x000000010c0c7836 */ /* 0x000fe20000000000 */
[----:B------:R-:W-:Y:S04]  /*03d0*/  BSSY.RECONVERGENT B3, `(.L_x_8) ;  /* 0x0000013000037945 */ /* 0x000fe80003800200 */
[----:B------:R-:W-:Y:S01]  /*03e0*/  ISETP.NE.AND P0, PT, R12, RZ, PT ;  /* 0x000000ff0c00720c */ /* 0x000fe20003f05270 */
[----:B--2---:R-:W-:Y:S01]  /*03f0*/  FADD R20, -R17, R6 ;  /* 0x0000000611147221 */ /* 0x004fe20000000100 */
[----:B---3--:R-:W-:-:S03]  /*0400*/  FADD R0, -R16, R15 ;  /* 0x0000000f10007221 */ /* 0x008fc60000000100 */
[----:B------:R-:W-:-:S04]  /*0410*/  FMUL R21, R20, R20 ;  /* 0x0000001414157220 */ /* 0x000fc80000400000 */
[----:B------:R-:W-:-:S04]  /*0420*/  FFMA R20, R0, R0, R21 ;  /* 0x0000000000147223 */ /* 0x000fc80000000015 */
[----:B------:R1:W2:Y:S01]  /*0430*/  MUFU.RSQ R21, R20 ;  /* 0x0000001400157308 */ /* 0x0002a20000001400 */
[----:B------:R-:W-:-:S04]  /*0440*/  IADD3 R0, PT, PT, R20, -0xd000000, RZ ;  /* 0xf300000014007810 */ /* 0x000fc80007ffe0ff */
[----:B------:R-:W-:-:S13]  /*0450*/  ISETP.GT.U32.AND P1, PT, R0, 0x727fffff, PT ;  /* 0x727fffff0000780c */ /* 0x000fda0003f24070 */
[----:B-12---:R-:W-:Y:S05]  /*0460*/  @!P1 BRA `(.L_x_9) ;  /* 0x0000000000149947 */ /* 0x006fea0003800000 */
[----:B------:R-:W-:Y:S01]  /*0470*/  IMAD.MOV.U32 R0, RZ, RZ, R20 ;  /* 0x000000ffff007224 */ /* 0x000fe200078e0014 */
[----:B------:R-:W-:-:S07]  /*0480*/  MOV R6, 0x4a0 ;  /* 0x000004a000067802 */ /* 0x000fce0000000f00 */
[----:B0-----:R-:W-:Y:S05]  /*0490*/  CALL.REL.NOINC `($__internal_0_$__cuda_sm20_sqrt_rn_f32_slowpath) ;  /* 0x00000014005c7944 */ /* 0x001fea0003c00000 */
[----:B------:R-:W-:Y:S01]  /*04a0*/  IMAD.MOV.U32 R7, RZ, RZ, R21 ;  /* 0x000000ffff077224 */ /* 0x000fe200078e0015 */
[----:B------:R-:W-:Y:S06]  /*04b0*/  BRA `(.L_x_10) ;  /* 0x0000000000107947 */ /* 0x000fec0003800000 */
.L_x_9:
[----:B------:R-:W-:Y:S01]  /*04c0*/  FMUL.FTZ R7, R20, R21 ;  /* 0x0000001514077220 */ /* 0x000fe20000410000 */
[----:B------:R-:W-:-:S03]  /*04d0*/  FMUL.FTZ R6, R21, 0.5 ;  /* 0x3f00000015067820 */ /* 0x000fc60000410000 */
[----:B------:R-:W-:-:S04]  /*04e0*/  FFMA R0, -R7, R7, R20 ;  /* 0x0000000707007223 */ /* 0x000fc80000000114 */
[----:B------:R-:W-:-:S07]  /*04f0*/  FFMA R7, R0, R6, R7 ;  /* 0x0000000600077223 */ /* 0x000fce0000000007 */
.L_x_10:
[----:B------:R-:W-:Y:S05]  /*0500*/  BSYNC.RECONVERGENT B3 ;  /* 0x0000000000037941 */ /* 0x000fea0003800200 */
.L_x_8:
[----:B------:R-:W-:Y:S01]  /*0510*/  FSETP.GEU.AND P1, PT, R7, R18, PT ;  /* 0x000000120700720b */ /* 0x000fe20003f2e000 */
[----:B------:R-:W-:Y:S01]  /*0520*/  VIADD R19, R19, 0x1 ;  /* 0x0000000113137836 */ /* 0x000fe20000000000 */
[----:B------:R-:W-:-:S11]  /*0530*/  IADD3 R13, PT, PT, R13, 0x1, RZ ;  /* 0x000000010d0d7810 */ /* 0x000fd60007ffe0ff */
[----:B------:R3:W-:Y:S01]  /*0540*/  @!P1 STG.E desc[UR6][R2.64], R7 ;  /* 0x0000000702009986 */ /* 0x0007e2000c101906 */
[----:B0-----:R-:W-:Y:S01]  /*0550*/  @!P1 IMAD.MOV.U32 R18, RZ, RZ, R7 ;  /* 0x000000ffff129224 */ /* 0x001fe200078e0007 */
[----:B------:R-:W-:Y:S06]  /*0560*/  @P0 BRA `(.L_x_11) ;  /* 0xfffffffc00840947 */ /* 0x000fec000383ffff */
[----:B------:R-:W-:Y:S05]  /*0570*/  BSYNC.RECONVERGENT B2 ;  /* 0x0000000000027941 */ /* 0x000fea0003800200 */
.L_x_7:
[----:B------:R-:W-:-:S07]  /*0580*/  VIADD R19, R13, 0x1 ;  /* 0x000000010d137836 */ /* 0x000fce0000000000 */
.L_x_6:
[----:B------:R-:W-:Y:S05]  /*0590*/  BSYNC.RECONVERGENT B1 ;  /* 0x0000000000017941 */ /* 0x000fea0003800200 */
.L_x_5:
[----:B------:R-:W1:Y:S02]  /*05a0*/  LDCU UR5, c[0x0][0x3a0] ;  /* 0x00007400ff0577ac */ /* 0x000e640008000800 */
[----:B-1----:R-:W-:-:S04]  /*05b0*/  IMAD.U32 R6, RZ, RZ, UR5 ;  /* 0x00000005ff067e24 */ /* 0x002fc8000f8e00ff */
[----:B------:R-:W-:-:S04]  /*05c0*/  IMAD.IADD R0, R6, 0x1, -R4 ;  /* 0x0000000106007824 */ /* 0x000fc800078e0a04 */
[----:B------:R-:W-:-:S05]  /*05d0*/  VIADD R0, R0, 0xfffffffe ;  /* 0xfffffffe00007836 */ /* 0x000fca0000000000 */
[----:B------:R-:W-:-:S13]  /*05e0*/  ISETP.GE.U32.AND P0, PT, R0, 0x3, PT ;  /* 0x000000030000780c */ /* 0x000fda0003f06070 */
[----:B------:R-:W-:Y:S05]  /*05f0*/  @!P0 BRA `(.L_x_1) ;  /* 0x0000000400b48947 */ /* 0x000fea0003800000 */
[----:B------:R-:W1:Y:S08]  /*0600*/  LDC.64 R10, c[0x0][0x388] ;  /* 0x0000e200ff0a7b82 */ /* 0x000e700000000a00 */
[----:B------:R-:W2:Y:S01]  /*0610*/  LDC.64 R8, c[0x0][0x380] ;  /* 0x0000e000ff087b82 */ /* 0x000ea20000000a00 */
[----:B-1----:R-:W-:-:S05]  /*0620*/  IADD3 R10, P1, PT, R10, 0x8, RZ ;  /* 0x000000080a0a7810 */ /* 0x002fca0007f3e0ff */
[----:B------:R-:W-:Y:S01]  /*0630*/  IMAD.X R11, RZ, RZ, R11, P1 ;  /* 0x000000ffff0b7224 */ /* 0x000fe200008e060b */
[----:B--2---:R-:W-:-:S04]  /*0640*/  IADD3 R8, P0, PT, R8, 0x8, RZ ;  /* 0x0000000808087810 */ /* 0x004fc80007f1e0ff */
[----:B------:R-:W-:-:S09]  /*0650*/  IADD3.X R9, PT, PT, RZ, R9, RZ, P0, !PT ;  /* 0x00000009ff097210 */ /* 0x000fd200007fe4ff */
.L_x_24:
[----:B------:R-:W-:-:S04]  /*0660*/  IMAD.WIDE R12, R19, 0x4, R10 ;  /* 0x00000004130c7825 */ /* 0x000fc800078e020a */
[----:B------:R-:W-:Y:S01]  /*0670*/  IMAD.WIDE R14, R19, 0x4, R8 ;  /* 0x00000004130e7825 */ /* 0x000fe200078e0208 */
[----:B------:R-:W2:Y:S04]  /*0680*/  LDG.E R0, desc[UR6][R12.64+-0x8] ;  /* 0xfffff8060c007981 */ /* 0x000ea8000c1e1900 */
[----:B---3--:R-:W3:Y:S01]  /*0690*/  LDG.E R7, desc[UR6][R14.64+-0x8] ;  /* 0xfffff8060e077981 */ /* 0x008ee2000c1e1900 */
[----:B------:R-:W-:Y:S01]  /*06a0*/  BSSY.RECONVERGENT B1, `(.L_x_12) ;  /* 0x0000012000017945 */ /* 0x000fe20003800200 */
[----:B--2---:R-:W-:Y:S01]  /*06b0*/  FADD R0, -R17, R0 ;  /* 0x0000000011007221 */ /* 0x004fe20000000100 */
[----:B---3--:R-:W-:-:S03]  /*06c0*/  FADD R7, -R16, R7 ;  /* 0x0000000710077221 */ /* 0x008fc60000000100 */
[----:B------:R-:W-:-:S04]  /*06d0*/  FMUL R0, R0, R0 ;  /* 0x0000000000007220 */ /* 0x000fc80000400000 */
[----:B------:R-:W-:-:S04]  /*06e0*/  FFMA R20, R7, R7, R0 ;  /* 0x0000000707147223 */ /* 0x000fc80000000000 */
[----:B------:R-:W-:Y:S01]  /*06f0*/  VIADD R0, R20, 0xf3000000 ;  /* 0xf300000014007836 */ /* 0x000fe20000000000 */
[----:B------:R1:W2:Y:S04]  /*0700*/  MUFU.RSQ R21, R20 ;  /* 0x0000001400157308 */ /* 0x0002a80000001400 */
[----:B------:R-:W-:-:S13]  /*0710*/  ISETP.GT.U32.AND P0, PT, R0, 0x727fffff, PT ;  /* 0x727fffff0000780c */ /* 0x000fda0003f04070 */
[----:B-12---:R-:W-:Y:S05]  /*0720*/  @!P0 BRA `(.L_x_13) ;  /* 0x0000000000148947 */ /* 0x006fea0003800000 */
[----:B------:R-:W-:Y:S01]  /*0730*/  IMAD.MOV.U32 R0, RZ, RZ, R20 ;  /* 0x000000ffff007224 */ /* 0x000fe200078e0014 */
[----:B------:R-:W-:-:S07]  /*0740*/  MOV R6, 0x760 ;  /* 0x0000076000067802 */ /* 0x000fce0000000f00 */
[----:B0-----:R-:W-:Y:S05]  /*0750*/  CALL.REL.NOINC `($__internal_0_$__cuda_sm20_sqrt_rn_f32_slowpath) ;  /* 0x0000001000ac7944 */ /* 0x001fea0003c00000 */
[----:B------:R-:W-:Y:S01]  /*0760*/  MOV R7, R21 ;  /* 0x0000001500077202 */ /* 0x000fe20000000f00 */
[----:B------:R-:W-:Y:S06]  /*0770*/  BRA `(.L_x_14) ;  /* 0x0000000000107947 */ /* 0x000fec0003800000 */
.L_x_13:
[----:B------:R-:W-:Y:S01]  /*0780*/  FMUL.FTZ R7, R20, R21 ;  /* 0x0000001514077220 */ /* 0x000fe20000410000 */
[----:B------:R-:W-:-:S03]  /*0790*/  FMUL.FTZ R6, R21, 0.5 ;  /* 0x3f00000015067820 */ /* 0x000fc60000410000 */
[----:B------:R-:W-:-:S04]  /*07a0*/  FFMA R0, -R7, R7, R20 ;  /* 0x0000000707007223 */ /* 0x000fc80000000114 */
[----:B------:R-:W-:-:S07]  /*07b0*/  FFMA R7, R0, R6, R7 ;  /* 0x0000000600077223 */ /* 0x000fce0000000007 */
.L_x_14:
[----:B------:R-:W-:Y:S05]  /*07c0*/  BSYNC.RECONVERGENT B1 ;  /* 0x0000000000017941 */ /* 0x000fea0003800200 */
.L_x_12:
[----:B------:R-:W-:-:S13]  /*07d0*/  FSETP.GEU.AND P0, PT, R7, R18, PT ;  /* 0x000000120700720b */ /* 0x000fda0003f0e000 */
[----:B------:R1:W-:Y:S04]  /*07e0*/  @!P0 STG.E desc[UR6][R2.64], R7 ;  /* 0x0000000702008986 */ /* 0x0003e8000c101906 */
[----:B------:R-:W2:Y:S04]  /*07f0*/  LDG.E R0, desc[UR6][R12.64+-0x4] ;  /* 0xfffffc060c007981 */ /* 0x000ea8000c1e1900 */
[----:B------:R-:W3:Y:S01]  /*0800*/  LDG.E R21, desc[UR6][R14.64+-0x4] ;  /* 0xfffffc060e157981 */ /* 0x000ee2000c1e1900 */
[----:B------:R-:W-:Y:S01]  /*0810*/  BSSY.RECONVERGENT B1, `(.L_x_15) ;  /* 0x0000013000017945 */ /* 0x000fe20003800200 */
[----:B0-----:R-:W-:-:S02]  /*0820*/  @!P0 IMAD.MOV.U32 R18, RZ, RZ, R7 ;  /* 0x000000ffff128224 */ /* 0x001fc400078e0007 */
[----:B--2---:R-:W-:Y:S01]  /*0830*/  FADD R0, -R17, R0 ;  /* 0x0000000011007221 */ /* 0x004fe20000000100 */
[----:B---3--:R-:W-:-:S03]  /*0840*/  FADD R21, -R16, R21 ;  /* 0x0000001510157221 */ /* 0x008fc60000000100 */
[----:B------:R-:W-:-:S04]  /*0850*/  FMUL R0, R0, R0 ;  /* 0x0000000000007220 */ /* 0x000fc80000400000 */
[----:B------:R-:W-:-:S04]  /*0860*/  FFMA R20, R21, R21, R0 ;  /* 0x0000001515147223 */ /* 0x000fc80000000000 */
[----:B------:R-:W-:Y:S01]  /*0870*/  VIADD R0, R20, 0xf3000000 ;  /* 0xf300000014007836 */ /* 0x000fe20000000000 */
[----:B------:R1:W0:Y:S04]  /*0880*/  MUFU.RSQ R21, R20 ;  /* 0x0000001400157308 */ /* 0x0002280000001400 */
[----:B------:R-:W-:-:S13]  /*0890*/  ISETP.GT.U32.AND P1, PT, R0, 0x727fffff, PT ;  /* 0x727fffff0000780c */ /* 0x000fda0003f24070 */
[----:B01----:R-:W-:Y:S05]  /*08a0*/  @!P1 BRA `(.L_x_16) ;  /* 0x0000000000149947 */ /* 0x003fea0003800000 */
[----:B------:R-:W-:Y:S01]  /*08b0*/  IMAD.MOV.U32 R0, RZ, RZ, R20 ;  /* 0x000000ffff007224 */ /* 0x000fe200078e0014 */
[----:B------:R-:W-:-:S07]  /*08c0*/  MOV R6, 0x8e0 ;  /* 0x000008e000067802 */ /* 0x000fce0000000f00 */
[----:B------:R-:W-:Y:S05]  /*08d0*/  CALL.REL.NOINC `($__internal_0_$__cuda_sm20_sqrt_rn_f32_slowpath) ;  /* 0x00000010004c7944 */ /* 0x000fea0003c00000 */
[----:B------:R-:W-:Y:S01]  /*08e0*/  MOV R7, R21 ;  /* 0x0000001500077202 */ /* 0x000fe20000000f00 */
[----:B------:R-:W-:Y:S06]  /*08f0*/  BRA `(.L_x_17) ;  /* 0x0000000000107947 */ /* 0x000fec0003800000 */
.L_x_16:
[----:B------:R-:W-:Y:S01]  /*0900*/  FMUL.FTZ R7, R20, R21 ;  /* 0x0000001514077220 */ /* 0x000fe20000410000 */
[----:B------:R-:W-:-:S03]  /*0910*/  FMUL.FTZ R6, R21, 0.5 ;  /* 0x3f00000015067820 */ /* 0x000fc60000410000 */
[----:B------:R-:W-:-:S04]  /*0920*/  FFMA R0, -R7, R7, R20 ;  /* 0x0000000707007223 */ /* 0x000fc80000000114 */
[----:B------:R-:W-:-:S07]  /*0930*/  FFMA R7, R0, R6, R7 ;  /* 0x0000000600077223 */ /* 0x000fce0000000007 */
.L_x_17:
[----:B------:R-:W-:Y:S05]  /*0940*/  BSYNC.RECONVERGENT B1 ;  /* 0x0000000000017941 */ /* 0x000fea0003800200 */
.L_x_15:
[----:B------:R-:W-:-:S13]  /*0950*/  FSETP.GEU.AND P0, PT, R7, R18, PT ;  /* 0x000000120700720b */ /* 0x000fda0003f0e000 */
[----:B------:R0:W-:Y:S04]  /*0960*/  @!P0 STG.E desc[UR6][R2.64], R7 ;  /* 0x0000000702008986 */ /* 0x0001e8000c101906 */
[----:B------:R-:W2:Y:S04]  /*0970*/  LDG.E R0, desc[UR6][R12.64] ;  /* 0x000000060c007981 */ /* 0x000ea8000c1e1900 */
[----:B------:R-:W3:Y:S01]  /*0980*/  LDG.E R21, desc[UR6][R14.64] ;  /* 0x000000060e157981 */ /* 0x000ee2000c1e1900 */
[----:B------:R-:W-:Y:S01]  /*0990*/  BSSY.RECONVERGENT B1, `(.L_x_18) ;  /* 0x0000013000017945 */ /* 0x000fe20003800200 */
[----:B------:R-:W-:-:S02]  /*09a0*/  @!P0 IMAD.MOV.U32 R18, RZ, RZ, R7 ;  /* 0x000000ffff128224 */ /* 0x000fc400078e0007 */
[----:B--2---:R-:W-:Y:S01]  /*09b0*/  FADD R0, -R17, R0 ;  /* 0x0000000011007221 */ /* 0x004fe20000000100 */
[----:B---3--:R-:W-:-:S03]  /*09c0*/  FADD R21, -R16, R21 ;  /* 0x0000001510157221 */ /* 0x008fc60000000100 */
[----:B------:R-:W-:-:S04]  /*09d0*/  FMUL R0, R0, R0 ;  /* 0x0000000000007220 */ /* 0x000fc80000400000 */
[----:B------:R-:W-:-:S04]  /*09e0*/  FFMA R20, R21, R21, R0 ;  /* 0x0000001515147223 */ /* 0x000fc80000000000 */
[----:B------:R-:W-:Y:S01]  /*09f0*/  VIADD R0, R20, 0xf3000000 ;  /* 0xf300000014007836 */ /* 0x000fe20000000000 */
[----:B------:R0:W1:Y:S04]  /*0a00*/  MUFU.RSQ R21, R20 ;  /* 0x0000001400157308 */ /* 0x0000680000001400 */
[----:B------:R-:W-:-:S13]  /*0a10*/  ISETP.GT.U32.AND P1, PT, R0, 0x727fffff, PT ;  /* 0x727fffff0000780c */ /* 0x000fda0003f24070 */
[----:B01----:R-:W-:Y:S05]  /*0a20*/  @!P1 BRA `(.L_x_19) ;  /* 0x0000000000149947 */ /* 0x003fea0003800000 */
[----:B------:R-:W-:Y:S01]  /*0a30*/  IMAD.MOV.U32 R0, RZ, RZ, R20 ;  /* 0x000000ffff007224 */ /* 0x000fe200078e0014 */
[----:B------:R-:W-:-:S07]  /*0a40*/  MOV R6, 0xa60 ;  /* 0x00000a6000067802 */ /* 0x000fce0000000f00 */
[----:B------:R-:W-:Y:S05]  /*0a50*/  CALL.REL.NOINC `($__internal_0_$__cuda_sm20_sqrt_rn_f32_slowpath) ;  /* 0x0000000c00ec7944 */ /* 0x000fea0003c00000 */
[----:B------:R-:W-:Y:S01]  /*0a60*/  MOV R7, R21 ;  /* 0x0000001500077202 */ /* 0x000fe20000000f00 */
[----:B------:R-:W-:Y:S06]  /*0a70*/  BRA `(.L_x_20) ;  /* 0x0000000000107947 */ /* 0x000fec0003800000 */
.L_x_19:
[----:B------:R-:W-:Y:S01]  /*0a80*/  FMUL.FTZ R7, R20, R21 ;  /* 0x0000001514077220 */ /* 0x000fe20000410000 */
[----:B------:R-:W-:-:S03]  /*0a90*/  FMUL.FTZ R6, R21, 0.5 ;  /* 0x3f00000015067820 */ /* 0x000fc60000410000 */
[----:B------:R-:W-:-:S04]  /*0aa0*/  FFMA R0, -R7, R7, R20 ;  /* 0x0000000707007223 */ /* 0x000fc80000000114 */
[----:B------:R-:W-:-:S07]  /*0ab0*/  FFMA R7, R0, R6, R7 ;  /* 0x0000000600077223 */ /* 0x000fce0000000007 */
.L_x_20:
[----:B------:R-:W-:Y:S05]  /*0ac0*/  BSYNC.RECONVERGENT B1 ;  /* 0x0000000000017941 */ /* 0x000fea0003800200 */
.L_x_18:
        /* <DEDUP_REMOVED lines=19> */
.L_x_22:
[----:B------:R-:W-:Y:S01]  /*0c00*/  FMUL.FTZ R7, R20, R21 ;  /* 0x0000001514077220 */ /* 0x000fe20000410000 */
[----:B------:R-:W-:-:S03]  /*0c10*/  FMUL.FTZ R6, R21, 0.5 ;  /* 0x3f00000015067820 */ /* 0x000fc60000410000 */
[----:B------:R-:W-:-:S04]  /*0c20*/  FFMA R0, -R7, R7, R20 ;  /* 0x0000000707007223 */ /* 0x000fc80000000114 */
[----:B------:R-:W-:-:S07]  /*0c30*/  FFMA R7, R0, R6, R7 ;  /* 0x0000000600077223 */ /* 0x000fce0000000007 */
.L_x_23:
[----:B------:R-:W-:Y:S05]  /*0c40*/  BSYNC.RECONVERGENT B1 ;  /* 0x0000000000017941 */ /* 0x000fea0003800200 */
.L_x_21:
[----:B------:R-:W0:Y:S01]  /*0c50*/  LDCU UR5, c[0x0][0x3a0] ;  /* 0x00007400ff0577ac */ /* 0x000e220008000800 */
[----:B------:R-:W-:Y:S01]  /*0c60*/  FSETP.GEU.AND P0, PT, R7, R18, PT ;  /* 0x000000120700720b */ /* 0x000fe20003f0e000 */
[----:B------:R-:W-:-:S12]  /*0c70*/  VIADD R19, R19, 0x4 ;  /* 0x0000000413137836 */ /* 0x000fd80000000000 */
[----:B------:R1:W-:Y:S01]  /*0c80*/  @!P0 STG.E desc[UR6][R2.64], R7 ;  /* 0x0000000702008986 */ /* 0x0003e2000c101906 */
[----:B------:R-:W-:Y:S02]  /*0c90*/  @!P0 IMAD.MOV.U32 R18, RZ, RZ, R7 ;  /* 0x000000ffff128224 */ /* 0x000fe400078e0007 */
[----:B0-----:R-:W-:-:S05]  /*0ca0*/  IMAD.U32 R6, RZ, RZ, UR5 ;  /* 0x00000005ff067e24 */ /* 0x001fca000f8e00ff */
[----:B------:R-:W-:-:S13]  /*0cb0*/  ISETP.GE.AND P1, PT, R19, R6, PT ;  /* 0x000000061300720c */ /* 0x000fda0003f26270 */
[----:B-1----:R-:W-:Y:S05]  /*0cc0*/  @!P1 BRA `(.L_x_24) ;  /* 0xfffffff800649947 */ /* 0x002fea000383ffff */
.L_x_1:
[----:B------:R-:W-:Y:S05]  /*0cd0*/  BSYNC.RECONVERGENT B0 ;  /* 0x0000000000007941 */ /* 0x000fea0003800200 */
.L_x_0:
[----:B------:R-:W-:Y:S01]  /*0ce0*/  BAR.SYNC.DEFER_BLOCKING 0x0 ;  /* 0x0000000000007b1d */ /* 0x000fe20000010000 */
[----:B------:R-:W-:-:S13]  /*0cf0*/  ISETP.GE.U32.AND P0, PT, R4, UR8, PT ;  /* 0x0000000804007c0c */ /* 0x000fda000bf06070 */
[----:B------:R-:W-:Y:S05]  /*0d00*/  @P0 EXIT ;  /* 0x000000000000094d */ /* 0x000fea0003800000 */
[----:B------:R-:W1:Y:S01]  /*0d10*/  I2F.U32.RP R0, UR8 ;  /* 0x0000000800007d06 */ /* 0x000e620008209000 */
[----:B------:R-:W-:-:S07]  /*0d20*/  ISETP.NE.U32.AND P2, PT, RZ, UR8, PT ;  /* 0x00000008ff007c0c */ /* 0x000fce000bf45070 */
[----:B-1----:R-:W0:Y:S02]  /*0d30*/  MUFU.RCP R0, R0 ;  /* 0x0000000000007308 */ /* 0x002e240000001000 */
[----:B0--3--:R-:W-:-:S06]  /*0d40*/  IADD3 R2, PT, PT, R0, 0xffffffe, RZ ;  /* 0x0ffffffe00027810 */ /* 0x009fcc0007ffe0ff */
[----:B------:R0:W1:Y:S02]  /*0d50*/  F2I.FTZ.U32.TRUNC.NTZ R3, R2 ;  /* 0x0000000200037305 */ /* 0x000064000021f000 */
[----:B0-----:R-:W-:Y:S02]  /*0d60*/  IMAD.MOV.U32 R2, RZ, RZ, RZ ;  /* 0x000000ffff027224 */ /* 0x001fe400078e00ff */
[----:B-1----:R-:W-:-:S04]  /*0d70*/  IMAD.MOV R7, RZ, RZ, -R3 ;  /* 0x000000ffff077224 */ /* 0x002fc800078e0a03 */
[----:B------:R-:W-:-:S04]  /*0d80*/  IMAD R7, R7, UR8, RZ ;  /* 0x0000000807077c24 */ /* 0x000fc8000f8e02ff */
[----:B------:R-:W-:-:S06]  /*0d90*/  IMAD.HI.U32 R3, R3, R7, R2 ;  /* 0x0000000703037227 */ /* 0x000fcc00078e0002 */
[----:B------:R-:W-:-:S04]  /*0da0*/  IMAD.HI.U32 R10, R3, R6, RZ ;  /* 0x00000006030a7227 */ /* 0x000fc800078e00ff */
[----:B------:R-:W-:-:S04]  /*0db0*/  IMAD.MOV R3, RZ, RZ, -R10 ;  /* 0x000000ffff037224 */ /* 0x000fc800078e0a0a */
[----:B------:R-:W-:-:S05]  /*0dc0*/  IMAD R3, R3, UR8, R6 ;  /* 0x0000000803037c24 */ /* 0x000fca000f8e0206 */
[----:B------:R-:W-:-:S13]  /*0dd0*/  ISETP.GE.U32.AND P0, PT, R3, UR8, PT ;  /* 0x0000000803007c0c */ /* 0x000fda000bf06070 */
[----:B------:R-:W-:Y:S01]  /*0de0*/  @P0 IADD3 R3, PT, PT, R3, -UR8, RZ ;  /* 0x8000000803030c10 */ /* 0x000fe2000fffe0ff */
[----:B------:R-:W-:-:S03]  /*0df0*/  @P0 VIADD R10, R10, 0x1 ;  /* 0x000000010a0a0836 */ /* 0x000fc60000000000 */
[----:B------:R-:W-:Y:S02]  /*0e00*/  ISETP.GE.U32.AND P1, PT, R3, UR8, PT ;  /* 0x0000000803007c0c */ /* 0x000fe4000bf26070 */
[----:B------:R-:W0:Y:S11]  /*0e10*/  LDC.64 R2, c[0x0][0x390] ;  /* 0x0000e400ff027b82 */ /* 0x000e360000000a00 */
[----:B------:R-:W-:Y:S01]  /*0e20*/  @P1 VIADD R10, R10, 0x1 ;  /* 0x000000010a0a1836 */ /* 0x000fe20000000000 */
[----:B------:R-:W-:-:S05]  /*0e30*/  @!P2 LOP3.LUT R10, RZ, UR8, RZ, 0x33, !PT ;  /* 0x00000008ff0aac12 */ /* 0x000fca000f8e33ff */
[----:B------:R-:W-:-:S04]  /*0e40*/  IMAD R9, R10, R5, RZ ;  /* 0x000000050a097224 */ /* 0x000fc800078e02ff */
[----:B0-----:R-:W-:-:S05]  /*0e50*/  IMAD.WIDE R6, R9, 0x4, R2 ;  /* 0x0000000409067825 */ /* 0x001fca00078e0202 */
[----:B------:R0:W5:Y:S01]  /*0e60*/  LDG.E R8, desc[UR6][R6.64] ;  /* 0x0000000606087981 */ /* 0x000162000c1e1900 */
[----:B------:R-:W-:Y:S01]  /*0e70*/  ISETP.GE.AND P0, PT, R10, 0x2, PT ;  /* 0x000000020a00780c */ /* 0x000fe20003f06270 */
[----:B------:R-:W-:-:S12]  /*0e80*/  BSSY.RECONVERGENT B0, `(.L_x_25) ;  /* 0x000009b000007945 */ /* 0x000fd80003800200 */
[----:B0-----:R-:W-:Y:S05]  /*0e90*/  @!P0 BRA `(.L_x_26) ;  /* 0x0000000800648947 */ /* 0x001fea0003800000 */
[----:B------:R-:W-:Y:S01]  /*0ea0*/  VIADD R0, R10, 0xfffffffe ;  /* 0xfffffffe0a007836 */ /* 0x000fe20000000000 */
[----:B------:R-:W-:Y:S04]  /*0eb0*/  BSSY.RECONVERGENT B1, `(.L_x_27) ;  /* 0x0000046000017945 */ /* 0x000fe80003800200 */
[----:B------:R-:W-:Y:S02]  /*0ec0*/  ISETP.GE.U32.AND P0, PT, R0, 0xf, PT ;  /* 0x0000000f0000780c */ /* 0x000fe40003f06070 */
[----:B------:R-:W-:Y:S01]  /*0ed0*/  IADD3 R0, PT, PT, R10, -0x1, RZ ;  /* 0xffffffff0a007810 */ /* 0x000fe20007ffe0ff */
[----:B------:R-:W-:-:S03]  /*0ee0*/  IMAD.MOV.U32 R10, RZ, RZ, 0x1 ;  /* 0x00000001ff0a7424 */ /* 0x000fc600078e00ff */
[----:B------:R-:W-:-:S07]  /*0ef0*/  LOP3.LUT R25, R0, 0xf, RZ, 0xc0, !PT ;  /* 0x0000000f00197812 */ /* 0x000fce00078ec0ff */
[----:B------:R-:W-:Y:S05]  /*0f00*/  @!P0 BRA `(.L_x_28) ;  /* 0x0000000400008947 */ /* 0x000fea0003800000 */
[----:B------:R-:W-:Y:S01]  /*0f10*/  VIADD R7, R9, 0x1 ;  /* 0x0000000109077836 */ /* 0x000fe20000000000 */
[----:B------:R-:W-:Y:S01]  /*0f20*/  LOP3.LUT R11, R0, 0xfffffff0, RZ, 0xc0, !PT ;  /* 0xfffffff0000b7812 */ /* 0x000fe200078ec0ff */
[----:B------:R-:W-:Y:S01]  /*0f30*/  BSSY.RECONVERGENT B2, `(.L_x_29) ;  /* 0x000003c000027945 */ /* 0x000fe20003800200 */
[----:B------:R-:W-:Y:S02]  /*0f40*/  IMAD.MOV.U32 R10, RZ, RZ, RZ ;  /* 0x000000ffff0a7224 */ /* 0x000fe400078e00ff */
[----:B------:R-:W-:Y:S01]  /*0f50*/  IMAD.WIDE.U32 R6, R7, 0x4, R2 ;  /* 0x0000000407067825 */ /* 0x000fe200078e0002 */
[----:B------:R-:W-:Y:S02]  /*0f60*/  IADD3 R11, PT, PT, -R11, RZ, RZ ;  /* 0x000000ff0b0b7210 */ /* 0x000fe40007ffe1ff */
[----:B------:R-:W-:-:S05]  /*0f70*/  IADD3 R6, P0, PT, R6, 0x20, RZ ;  /* 0x0000002006067810 */ /* 0x000fca0007f1e0ff */
[----:B------:R-:W-:-:S08]  /*0f80*/  IMAD.X R7, RZ, RZ, R7, P0 ;  /* 0x000000ffff077224 */ /* 0x000fd000000e0607 */
.L_x_30:
[----:B------:R-:W2:Y:S04]  /*0f90*/  LDG.E R27, desc[UR6][R6.64+-0x20] ;  /* 0xffffe006061b7981 */ /* 0x000ea8000c1e1900 */
[----:B------:R-:W3:Y:S04]  /*0fa0*/  LDG.E R24, desc[UR6][R6.64+-0x1c] ;  /* 0xffffe40606187981 */ /* 0x000ee8000c1e1900 */
[----:B------:R-:W4:Y:S04]  /*0fb0*/  LDG.E R23, desc[UR6][R6.64+-0x18] ;  /* 0xffffe80606177981 */ /* 0x000f28000c1e1900 */
        /* <DEDUP_REMOVED lines=10> */
[----:B------:R-:W4:Y:S01]  /*1060*/  LDG.E R12, desc[UR6][R6.64+0x14] ;  /* 0x00001406060c7981 */ /* 0x000f22000c1e1900 */
[----:B--2--5:R-:W-:-:S04]  /*1070*/  FSETP.GT.AND P0, PT, R8, R27, PT ;  /* 0x0000001b0800720b */ /* 0x024fc80003f04000 */
[----:B------:R-:W-:Y:S02]  /*1080*/  FSEL R27, R27, R8, P0 ;  /* 0x000000081b1b7208 */ /* 0x000fe40000000000 */
[----:B------:R-:W2:Y:S02]  /*1090*/  LDG.E R8, desc[UR6][R6.64+0x18] ;  /* 0x0000180606087981 */ /* 0x000ea4000c1e1900 */
[----:B---3--:R-:W-:-:S04]  /*10a0*/  FSETP.GT.AND P0, PT, R27, R24, PT ;  /* 0x000000181b00720b */ /* 0x008fc80003f04000 */
[----:B------:R-:W-:Y:S02]  /*10b0*/  FSEL R26, R24, R27, P0 ;  /* 0x0000001b181a7208 */ /* 0x000fe40000000000 */
[----:B------:R0:W3:Y:S01]  /*10c0*/  LDG.E R24, desc[UR6][R6.64+0x1c] ;  /* 0x00001c0606187981 */ /* 0x0000e2000c1e1900 */
[----:B------:R-:W-:Y:S01]  /*10d0*/  VIADD R11, R11, 0x10 ;  /* 0x000000100b0b7836 */ /* 0x000fe20000000000 */
[----:B----4-:R-:W-:Y:S02]  /*10e0*/  FSETP.GT.AND P0, PT, R26, R23, PT ;  /* 0x000000171a00720b */ /* 0x010fe40003f04000 */
[----:B------:R-:W-:Y:S02]  /*10f0*/  IADD3 R10, PT, PT, R10, 0x10, RZ ;  /* 0x000000100a0a7810 */ /* 0x000fe40007ffe0ff */
[----:B------:R-:W-:Y:S02]  /*1100*/  FSEL R23, R23, R26, P0 ;  /* 0x0000001a17177208 */ /* 0x000fe40000000000 */
[----:B------:R-:W-:-:S02]  /*1110*/  ISETP.NE.AND P1, PT, R11, RZ, PT ;  /* 0x000000ff0b00720c */ /* 0x000fc40003f25270 */
[----:B------:R-:W-:Y:S02]  /*1120*/  FSETP.GT.AND P0, PT, R23, R22, PT ;  /* 0x000000161700720b */ /* 0x000fe40003f04000 */
[----:B0-----:R-:W-:Y:S02]  /*1130*/  IADD3 R6, P2, PT, R6, 0x40, RZ ;  /* 0x0000004006067810 */ /* 0x001fe40007f5e0ff */
[----:B------:R-:W-:-:S03]  /*1140*/  FSEL R22, R22, R23, P0 ;  /* 0x0000001716167208 */ /* 0x000fc60000000000 */
[----:B------:R-:W-:Y:S01]  /*1150*/  IMAD.X R7, RZ, RZ, R7, P2 ;  /* 0x000000ffff077224 */ /* 0x000fe200010e0607 */
[----:B------:R-:W-:-:S04]  /*1160*/  FSETP.GT.AND P0, PT, R22, R21, PT ;  /* 0x000000151600720b */ /* 0x000fc80003f04000 */
[----:B------:R-:W-:-:S04]  /*1170*/  FSEL R21, R21, R22, P0 ;  /* 0x0000001615157208 */ /* 0x000fc80000000000 */
        /* <DEDUP_REMOVED lines=18> */
[----:B--2---:R-:W-:-:S04]  /*12a0*/  FSETP.GT.AND P0, PT, R13, R8, PT ;  /* 0x000000080d00720b */ /* 0x004fc80003f04000 */
[----:B------:R-:W-:-:S04]  /*12b0*/  FSEL R13, R8, R13, P0 ;  /* 0x0000000d080d7208 */ /* 0x000fc80000000000 */
[----:B---3--:R-:W-:-:S04]  /*12c0*/  FSETP.GT.AND P0, PT, R13, R24, PT ;  /* 0x000000180d00720b */ /* 0x008fc80003f04000 */
[----:B------:R-:W-:Y:S01]  /*12d0*/  FSEL R8, R24, R13, P0 ;  /* 0x0000000d18087208 */ /* 0x000fe20000000000 */
[----:B------:R-:W-:Y:S08]  /*12e0*/  @P1 BRA `(.L_x_30) ;  /* 0xfffffffc00281947 */ /* 0x000ff0000383ffff */
[----:B------:R-:W-:Y:S05]  /*12f0*/  BSYNC.RECONVERGENT B2 ;  /* 0x0000000000027941 */ /* 0x000fea0003800200 */
.L_x_29:
[----:B------:R-:W-:-:S07]  /*1300*/  VIADD R10, R10, 0x1 ;  /* 0x000000010a0a7836 */ /* 0x000fce0000000000 */
.L_x_28:
[----:B------:R-:W-:Y:S05]  /*1310*/  BSYNC.RECONVERGENT B1 ;  /* 0x0000000000017941 */ /* 0x000fea0003800200 */
.L_x_27:
[----:B------:R-:W-:-:S13]  /*1320*/  ISETP.NE.AND P0, PT, R25, RZ, PT ;  /* 0x000000ff1900720c */ /* 0x000fda0003f05270 */
[----:B------:R-:W-:Y:S05]  /*1330*/  @!P0 BRA `(.L_x_26) ;  /* 0x00000004003c8947 */ /* 0x000fea0003800000 */
[----:B------:R-:W-:Y:S01]  /*1340*/  ISETP.GE.U32.AND P1, PT, R25, 0x8, PT ;  /* 0x000000081900780c */ /* 0x000fe20003f26070 */
[----:B------:R-:W-:Y:S01]  /*1350*/  BSSY.RECONVERGENT B1, `(.L_x_31) ;  /* 0x0000024000017945 */ /* 0x000fe20003800200 */
[----:B------:R-:W-:-:S04]  /*1360*/  LOP3.LUT R14, R0, 0x7, RZ, 0xc0, !PT ;  /* 0x00000007000e7812 */ /* 0x000fc800078ec0ff */
[----:B------:R-:W-:-:S07]  /*1370*/  ISETP.NE.AND P0, PT, R14, RZ, PT ;  /* 0x000000ff0e00720c */ /* 0x000fce0003f05270 */
[----:B------:R-:W-:Y:S06]  /*1380*/  @!P1 BRA `(.L_x_32) ;  /* 0x0000000000809947 */ /* 0x000fec0003800000 */
[----:B------:R-:W0:Y:S01]  /*1390*/  LDCU.64 UR4, c[0x0][0x390] ;  /* 0x00007200ff0477ac */ /* 0x000e220008000a00 */
[C---:B------:R-:W-:Y:S01]  /*13a0*/  IMAD.IADD R13, R9.reuse, 0x1, R10 ;  /* 0x00000001090d7824 */ /* 0x040fe200078e020a */
[----:B------:R-:W-:-:S03]  /*13b0*/  IADD3 R7, P1, PT, R9, R10, RZ ;  /* 0x0000000a09077210 */ /* 0x000fc60007f3e0ff */
[----:B------:R-:W-:-:S04]  /*13c0*/  IMAD.WIDE.U32 R12, R13, 0x4, R2 ;  /* 0x000000040d0c7825 */ /* 0x000fc800078e0002 */
[----:B------:R-:W-:Y:S02]  /*13d0*/  IMAD.X R16, RZ, RZ, RZ, P1 ;  /* 0x000000ffff107224 */ /* 0x000fe400008e06ff */
[----:B------:R-:W2:Y:S01]  /*13e0*/  LDG.E R13, desc[UR6][R12.64] ;  /* 0x000000060c0d7981 */ /* 0x000ea2000c1e1900 */
[----:B0-----:R-:W-:-:S04]  /*13f0*/  LEA R6, P1, R7, UR4, 0x2 ;  /* 0x0000000407067c11 */ /* 0x001fc8000f8210ff */
[----:B------:R-:W-:-:S05]  /*1400*/  LEA.HI.X R7, R7, UR5, R16, 0x2, P1 ;  /* 0x0000000507077c11 */ /* 0x000fca00088f1410 */
[----:B------:R-:W3:Y:S04]  /*1410*/  LDG.E R11, desc[UR6][R6.64+0x4] ;  /* 0x00000406060b7981 */ /* 0x000ee8000c1e1900 */
[----:B------:R-:W4:Y:S04]  /*1420*/  LDG.E R15, desc[UR6][R6.64+0x8] ;  /* 0x00000806060f7981 */ /* 0x000f28000c1e1900 */
[----:B------:R-:W4:Y:S04]  /*1430*/  LDG.E R17, desc[UR6][R6.64+0xc] ;  /* 0x00000c0606117981 */ /* 0x000f28000c1e1900 */
[----:B------:R-:W4:Y:S04]  /*1440*/  LDG.E R19, desc[UR6][R6.64+0x10] ;  /* 0x0000100606137981 */ /* 0x000f28000c1e1900 */
[----:B------:R-:W4:Y:S04]  /*1450*/  LDG.E R21, desc[UR6][R6.64+0x14] ;  /* 0x0000140606157981 */ /* 0x000f28000c1e1900 */
[----:B------:R-:W4:Y:S04]  /*1460*/  LDG.E R23, desc[UR6][R6.64+0x18] ;  /* 0x0000180606177981 */ /* 0x000f28000c1e1900 */
[----:B------:R-:W4:Y:S01]  /*1470*/  LDG.E R25, desc[UR6][R6.64+0x1c] ;  /* 0x00001c0606197981 */ /* 0x000f22000c1e1900 */
[----:B------:R-:W-:-:S02]  /*1480*/  IADD3 R10, PT, PT, R10, 0x8, RZ ;  /* 0x000000080a0a7810 */ /* 0x000fc40007ffe0ff */
[----:B--2--5:R-:W-:-:S04]  /*1490*/  FSETP.GT.AND P1, PT, R8, R13, PT ;  /* 0x0000000d0800720b */ /* 0x024fc80003f24000 */
[----:B------:R-:W-:-:S04]  /*14a0*/  FSEL R8, R13, R8, P1 ;  /* 0x000000080d087208 */ /* 0x000fc80000800000 */
[----:B---3--:R-:W-:-:S04]  /*14b0*/  FSETP.GT.AND P1, PT, R8, R11, PT ;  /* 0x0000000b0800720b */ /* 0x008fc80003f24000 */
[----:B------:R-:W-:-:S04]  /*14c0*/  FSEL R8, R11, R8, P1 ;  /* 0x000000080b087208 */ /* 0x000fc80000800000 */
[----:B----4-:R-:W-:-:S04]  /*14d0*/  FSETP.GT.AND P1, PT, R8, R15, PT ;  /* 0x0000000f0800720b */ /* 0x010fc80003f24000 */
        /* <DEDUP_REMOVED lines=10> */
[----:B------:R-:W-:-:S09]  /*1580*/  FSEL R8, R25, R8, P1 ;  /* 0x0000000819087208 */ /* 0x000fd20000800000 */
.L_x_32:
[----:B------:R-:W-:Y:S05]  /*1590*/  BSYNC.RECONVERGENT B1 ;  /* 0x0000000000017941 */ /* 0x000fea0003800200 */
.L_x_31:
        /* <DEDUP_REMOVED lines=16> */
[----:B------:R-:W4:Y:S01]  /*16a0*/  LDG.E R17, desc[UR6][R12.64+0xc] ;  /* 0x00000c060c117981 */ /* 0x000f22000c1e1900 */
[----:B------:R-:W-:Y:S01]  /*16b0*/  VIADD R10, R10, 0x4 ;  /* 0x000000040a0a7836 */ /* 0x000fe20000000000 */
[----:B--2--5:R-:W-:-:S04]  /*16c0*/  FSETP.GT.AND P1, PT, R8, R7, PT ;  /* 0x000000070800720b */ /* 0x024fc80003f24000 */
[----:B------:R-:W-:-:S04]  /*16d0*/  FSEL R8, R7, R8, P1 ;  /* 0x0000000807087208 */ /* 0x000fc80000800000 */
[----:B---3--:R-:W-:-:S04]  /*16e0*/  FSETP.GT.AND P1, PT, R8, R11, PT ;  /* 0x0000000b0800720b */ /* 0x008fc80003f24000 */
[----:B------:R-:W-:-:S04]  /*16f0*/  FSEL R8, R11, R8, P1 ;  /* 0x000000080b087208 */ /* 0x000fc80000800000 */
[----:B----4-:R-:W-:-:S04]  /*1700*/  FSETP.GT.AND P1, PT, R8, R15, PT ;  /* 0x0000000f0800720b */ /* 0x010fc80003f24000 */
[----:B------:R-:W-:-:S04]  /*1710*/  FSEL R8, R15, R8, P1 ;  /* 0x000000080f087208 */ /* 0x000fc80000800000 */
[----:B------:R-:W-:-:S04]  /*1720*/  FSETP.GT.AND P1, PT, R8, R17, PT ;  /* 0x000000110800720b */ /* 0x000fc80003f24000 */
[----:B------:R-:W-:-:S09]  /*1730*/  FSEL R8, R17, R8, P1 ;  /* 0x0000000811087208 */ /* 0x000fd20000800000 */
.L_x_34:
[----:B------:R-:W-:Y:S05]  /*1740*/  BSYNC.RECONVERGENT B1 ;  /* 0x0000000000017941 */ /* 0x000fea0003800200 */
.L_x_33:
[----:B------:R-:W-:Y:S05]  /*1750*/  @!P0 BRA `(.L_x_26) ;  /* 0x0000000000348947 */ /* 0x000fea0003800000 */
[----:B------:R-:W-:Y:S01]  /*1760*/  IADD3 R7, PT, PT, R9, R10, RZ ;  /* 0x0000000a09077210 */ /* 0x000fe20007ffe0ff */
[----:B------:R-:W-:-:S04]  /*1770*/  IMAD.MOV R0, RZ, RZ, -R0 ;  /* 0x000000ffff007224 */ /* 0x000fc800078e0a00 */
[----:B------:R-:W-:-:S04]  /*1780*/  IMAD.WIDE.U32 R6, R7, 0x4, R2 ;  /* 0x0000000407067825 */ /* 0x000fc800078e0002 */
[----:B------:R-:W-:-:S07]  /*1790*/  IMAD.MOV.U32 R9, RZ, RZ, R7 ;  /* 0x000000ffff097224 */ /* 0x000fce00078e0007 */
.L_x_35:
[----:B------:R-:W-:-:S06]  /*17a0*/  IMAD.MOV.U32 R7, RZ, RZ, R9 ;  /* 0x000000ffff077224 */ /* 0x000fcc00078e0009 */
[----:B------:R0:W2:Y:S01]  /*17b0*/  LDG.E R7, desc[UR6][R6.64] ;  /* 0x0000000606077981 */ /* 0x0000a2000c1e1900 */
[----:B------:R-:W-:-:S04]  /*17c0*/  IADD3 R0, PT, PT, R0, 0x1, RZ ;  /* 0x0000000100007810 */ /* 0x000fc80007ffe0ff */
[----:B------:R-:W-:Y:S02]  /*17d0*/  ISETP.NE.AND P1, PT, R0, RZ, PT ;  /* 0x000000ff0000720c */ /* 0x000fe40003f25270 */
[----:B0-----:R-:W-:-:S05]  /*17e0*/  IADD3 R6, P2, PT, R6, 0x4, RZ ;  /* 0x0000000406067810 */ /* 0x001fca0007f5e0ff */
[----:B------:R-:W-:Y:S01]  /*17f0*/  IMAD.X R9, RZ, RZ, R9, P2 ;  /* 0x000000ffff097224 */ /* 0x000fe200010e0609 */
[----:B--2--5:R-:W-:-:S04]  /*1800*/  FSETP.GT.AND P0, PT, R8, R7, PT ;  /* 0x000000070800720b */ /* 0x024fc80003f04000 */
[----:B------:R-:W-:Y:S01]  /*1810*/  FSEL R8, R7, R8, P0 ;  /* 0x0000000807087208 */ /* 0x000fe20000000000 */
[----:B------:R-:W-:Y:S08]  /*1820*/  @P1 BRA `(.L_x_35) ;  /* 0xfffffffc00dc1947 */ /* 0x000ff0000383ffff */
.L_x_26:
[----:B------:R-:W-:Y:S05]  /*1830*/  BSYNC.RECONVERGENT B0 ;  /* 0x0000000000007941 */ /* 0x000fea0003800200 */
.L_x_25:
[----:B------:R-:W-:Y:S01]  /*1840*/  BAR.SYNC.DEFER_BLOCKING 0x0 ;  /* 0x0000000000007b1d */ /* 0x000fe20000010000 */
[----:B------:R-:W-:Y:S01]  /*1850*/  IMAD.WIDE.U32 R2, R5, 0x4, R2 ;  /* 0x0000000405027825 */ /* 0x000fe200078e0002 */
[----:B------:R-:W-:-:S04]  /*1860*/  UISETP.GE.U32.AND UP0, UPT, UR8, 0x2, UPT ;  /* 0x000000020800788c */ /* 0x000fc8000bf06070 */
[----:B-----5:R0:W-:Y:S05]  /*1870*/  STG.E desc[UR6][R2.64], R8 ;  /* 0x0000000802007986 */ /* 0x0201ea000c101906 */
[----:B------:R-:W-:Y:S05]  /*1880*/  BRA.U !UP0, `(.L_x_36) ;  /* 0x0000000108447547 */ /* 0x000fea000b800000 */
[----:B------:R-:W-:-:S05]  /*1890*/  UMOV UR4, 0x1 ;  /* 0x0000000100047882 */ /* 0x000fca0000000000 */
.L_x_39:
[----:B-1----:R-:W-:Y:S01]  /*18a0*/  IMAD.U32 R7, RZ, RZ, UR4 ;  /* 0x00000004ff077e24 */ /* 0x002fe2000f8e00ff */
[----:B------:R-:W-:Y:S01]  /*18b0*/  USHF.L.U32 UR4, UR4, 0x1, URZ ;  /* 0x0000000104047899 */ /* 0x000fe200080006ff */
[----:B------:R-:W-:Y:S03]  /*18c0*/  BAR.SYNC.DEFER_BLOCKING 0x0 ;  /* 0x0000000000007b1d */ /* 0x000fe60000010000 */
[----:B------:R-:W-:-:S03]  /*18d0*/  UIADD3 UR5, UPT, UPT, UR4, -0x1, URZ ;  /* 0xffffffff04057890 */ /* 0x000fc6000fffe0ff */
[----:B------:R-:W-:Y:S03]  /*18e0*/  BSSY.RECONVERGENT B0, `(.L_x_37) ;  /* 0x0000008000007945 */ /* 0x000fe60003800200 */
[----:B------:R-:W-:-:S13]  /*18f0*/  LOP3.LUT P0, RZ, R5, UR5, RZ, 0xc0, !PT ;  /* 0x0000000505ff7c12 */ /* 0x000fda000f80c0ff */
[----:B------:R-:W-:Y:S05]  /*1900*/  @P0 BRA `(.L_x_38) ;  /* 0x0000000000140947 */ /* 0x000fea0003800000 */
[----:B------:R-:W-:Y:S01]  /*1910*/  IMAD.WIDE R6, R7, 0x4, R2 ;  /* 0x0000000407067825 */ /* 0x000fe200078e0202 */
[----:B------:R-:W2:Y:S05]  /*1920*/  LDG.E R0, desc[UR6][R2.64] ;  /* 0x0000000602007981 */ /* 0x000eaa000c1e1900 */
[----:B------:R-:W2:Y:S02]  /*1930*/  LDG.E R7, desc[UR6][R6.64] ;  /* 0x0000000606077981 */ /* 0x000ea4000c1e1900 */
[----:B--2---:R-:W-:-:S13]  /*1940*/  FSETP.GT.AND P0, PT, R0, R7, PT ;  /* 0x000000070000720b */ /* 0x004fda0003f04000 */
[----:B------:R1:W-:Y:S02]  /*1950*/  @P0 STG.E desc[UR6][R2.64], R7 ;  /* 0x0000000702000986 */ /* 0x0003e4000c101906 */
.L_x_38:
[----:B------:R-:W-:Y:S05]  /*1960*/  BSYNC.RECONVERGENT B0 ;  /* 0x0000000000007941 */ /* 0x000fea0003800200 */
.L_x_37:
[----:B------:R-:W-:Y:S01]  /*1970*/  BAR.SYNC.DEFER_BLOCKING 0x0 ;  /* 0x0000000000007b1d */ /* 0x000fe20000010000 */
[----:B------:R-:W-:-:S09]  /*1980*/  UISETP.GE.U32.AND UP0, UPT, UR4, UR8, UPT ;  /* 0x000000080400728c */ /* 0x000fd2000bf06070 */
[----:B------:R-:W-:Y:S05]  /*1990*/  BRA.U !UP0, `(.L_x_39) ;  /* 0xfffffffd08c07547 */ /* 0x000fea000b83ffff */
.L_x_36:
[----:B------:R-:W-:-:S13]  /*19a0*/  ISETP.NE.AND P0, PT, R4, RZ, PT ;  /* 0x000000ff0400720c */ /* 0x000fda0003f05270 */
[----:B------:R-:W-:Y:S05]  /*19b0*/  @P0 EXIT ;  /* 0x000000000000094d */ /* 0x000fea0003800000 */
[----:B01----:R-:W0:Y:S02]  /*19c0*/  LDC.64 R2, c[0x0][0x380] ;  /* 0x0000e000ff027b82 */ /* 0x003e240000000a00 */
[----:B0-----:R-:W2:Y:S06]  /*19d0*/  LDG.E R3, desc[UR6][R2.64] ;  /* 0x0000000602037981 */ /* 0x001eac000c1e1900 */
[----:B------:R-:W2:Y:S02]  /*19e0*/  LDC.64 R4, c[0x0][0x398] ;  /* 0x0000e600ff047b82 */ /* 0x000ea40000000a00 */
[----:B--2---:R-:W-:Y:S01]  /*19f0*/  STG.E desc[UR6][R4.64], R3 ;  /* 0x0000000304007986 */ /* 0x004fe2000c101906 */
[----:B------:R-:W-:Y:S05]  /*1a00*/  EXIT ;  /* 0x000000000000794d */ /* 0x000fea0003800000 */
        .weak           $__internal_0_$__cuda_sm20_sqrt_rn_f32_slowpath
        .type           $__internal_0_$__cuda_sm20_sqrt_rn_f32_slowpath,@function
        .size           $__internal_0_$__cuda_sm20_sqrt_rn_f32_slowpath,(.L_x_42 - $__internal_0_$__cuda_sm20_sqrt_rn_f32_slowpath)
$__internal_0_$__cuda_sm20_sqrt_rn_f32_slowpath:
[----:B------:R-:W-:-:S13]  /*1a10*/  LOP3.LUT P1, RZ, R0, 0x7fffffff, RZ, 0xc0, !PT ;  /* 0x7fffffff00ff7812 */ /* 0x000fda000782c0ff */
[----:B------:R-:W-:Y:S01]  /*1a20*/  @!P1 IMAD.MOV.U32 R21, RZ, RZ, R0 ;  /* 0x000000ffff159224 */ /* 0x000fe200078e0000 */
[----:B------:R-:W-:Y:S06]  /*1a30*/  @!P1 BRA `(.L_x_40) ;  /* 0x0000000000409947 */ /* 0x000fec0003800000 */
[----:B------:R-:W-:-:S13]  /*1a40*/  FSETP.GEU.FTZ.AND P1, PT, R0, RZ, PT ;  /* 0x000000ff0000720b */ /* 0x000fda0003f3e000 */
[----:B------:R-:W-:Y:S01]  /*1a50*/  @!P1 MOV R21, 0x7fffffff ;  /* 0x7fffffff00159802 */ /* 0x000fe20000000f00 */
[----:B------:R-:W-:Y:S06]  /*1a60*/  @!P1 BRA `(.L_x_40) ;  /* 0x0000000000349947 */ /* 0x000fec0003800000 */
[----:B------:R-:W-:-:S13]  /*1a70*/  FSETP.GTU.FTZ.AND P1, PT, |R0|, +INF , PT ;  /* 0x7f8000000000780b */ /* 0x000fda0003f3c200 */
[----:B------:R-:W-:Y:S01]  /*1a80*/  @P1 FADD.FTZ R21, R0, 1 ;  /* 0x3f80000000151421 */ /* 0x000fe20000010000 */
[----:B------:R-:W-:Y:S06]  /*1a90*/  @P1 BRA `(.L_x_40) ;  /* 0x0000000000281947 */ /* 0x000fec0003800000 */
[----:B------:R-:W-:-:S13]  /*1aa0*/  FSETP.NEU.FTZ.AND P1, PT, |R0|, +INF , PT ;  /* 0x7f8000000000780b */ /* 0x000fda0003f3d200 */
[----:B------:R-:W-:-:S04]  /*1ab0*/  @P1 FFMA R22, R0, 1.84467440737095516160e+19, RZ ;  /* 0x5f80000000161823 */ /* 0x000fc800000000ff */
[----:B------:R-:W0:Y:S02]  /*1ac0*/  @P1 MUFU.RSQ R21, R22 ;  /* 0x0000001600151308 */ /* 0x000e240000001400 */
[----:B0-----:R-:W-:Y:S01]  /*1ad0*/  @P1 FMUL.FTZ R7, R22, R21 ;  /* 0x0000001516071220 */ /* 0x001fe20000410000 */
[----:B------:R-:W-:Y:S01]  /*1ae0*/  @P1 FMUL.FTZ R20, R21, 0.5 ;  /* 0x3f00000015141820 */ /* 0x000fe20000410000 */
[----:B------:R-:W-:Y:S02]  /*1af0*/  @!P1 IMAD.MOV.U32 R21, RZ, RZ, R0 ;  /* 0x000000ffff159224 */ /* 0x000fe400078e0000 */
[----:B------:R-:W-:-:S04]  /*1b00*/  @P1 FADD.FTZ R23, -R7, -RZ ;  /* 0x800000ff07171221 */ /* 0x000fc80000010100 */
[----:B------:R-:W-:-:S04]  /*1b10*/  @P1 FFMA R24, R7, R23, R22 ;  /* 0x0000001707181223 */ /* 0x000fc80000000016 */
[----:B------:R-:W-:-:S04]  /*1b20*/  @P1 FFMA R20, R24, R20, R7 ;  /* 0x0000001418141223 */ /* 0x000fc80000000007 */
[----:B------:R-:W-:-:S07]  /*1b30*/  @P1 FMUL.FTZ R21, R20, 2.3283064365386962891e-10 ;  /* 0x2f80000014151820 */ /* 0x000fce0000410000 */
.L_x_40:
[----:B------:R-:W-:-:S04]  /*1b40*/  IMAD.MOV.U32 R7, RZ, RZ, 0x0 ;  /* 0x00000000ff077424 */ /* 0x000fc800078e00ff */
[----:B------:R-:W-:Y:S05]  /*1b50*/  RET.REL.NODEC R6 `(_Z16minimum_distancePfS_S_S_i) ;  /* 0xffffffe406287950 */ /* 0x000fea0003c3ffff */
.L_x_41:
[----:B------:R-:W-:-:S00]  /*1b60*/  BRA `(.L_x_41) ;  /* 0xfffffffc00fc7947 */ /* 0x000fc0000383ffff */
[----:B------:R-:W-:-:S00]  /*1b70*/  NOP ;  /* 0x0000000000007918 */ /* 0x000fc00000000000 */
        /* <DEDUP_REMOVED lines=8> */
.L_x_42:


//--------------------- .nv.shared.reserved.0     --------------------------
	.section	.nv.shared.reserved.0,"aw",@nobits
	.weak		__nv_reservedSMEM_offset_0_alias
	.size		__nv_reservedSMEM_offset_0_alias, 0, 64
	.other		__nv_reservedSMEM_offset_0_alias,@"STO_CUDA_RESERVED_SHARED STV_DEFAULT"
__nv_reservedSMEM_offset_0_alias:
	.zero		0
	.zero		64


//--------------------- .nv.constant0._Z16minimum_distancePfS_S_S_i --------------------------
	.section	.nv.constant0._Z16minimum_distancePfS_S_S_i,"a",@progbits
	.sectionflags	@""
	.align	4
.nv.constant0._Z16minimum_distancePfS_S_S_i:
	.zero		932


//--------------------- SYMBOLS --------------------------

	.type		.nv.reservedSmem.offset0,@object
	.size		.nv.reservedSmem.offset0,0x4
